	.target	sm_100a

	.elftype	@"ET_EXEC"


//--------------------- .note.nv.tkinfo           --------------------------
	.section	.note.nv.tkinfo,"",@"SHT_NOTE"
	.sectionflags	@"SHF_NOTE_NV_TKINFO"
	.tkinfo
        /*0018*/ 	.word	0x00000081
        /*0030*/ 	.string	""
        /*0030*/ 	.string	"ptxas-blackwell"
        /*0030*/ 	.string	"Cuda compilation tools, release 12.9, V12.9.86"
        /*0030*/ 	.string	"Build cuda_12.9.r12.9/compiler.36037853_0"
        /*0030*/ 	.string	"-v  -suppress-debug-info  -lineinfo  -arch sm_100a "



//--------------------- .note.nv.cuver            --------------------------
	.section	.note.nv.cuver,"",@"SHT_NOTE"
	.sectionflags	@"SHF_NOTE_NV_CUVER"
        /*0018*/ 	.short	0x0001
        /*001a*/ 	.short	0x0064
        /*001c*/ 	.short	0x0001
        /*001e*/ 	.short	0x0000
        /*0020*/ 	.short	0x0001
        /*0022*/ 	.short	0x0000


//--------------------- .nv.info                  --------------------------
	.section	.nv.info,"",@"SHT_CUDA_INFO"
	.align	4


	//----- nvinfo : EIATTR_REGCOUNT
	.align		4
        /*0000*/ 	.byte	0x04, 0x2f
        /*0002*/ 	.short	(.L_4 - .L_3)
	.align		4
.L_3:
        /*0004*/ 	.word	index@(gluon_tcgen05)
        /*0008*/ 	.word	0x00000019


	//----- nvinfo : EIATTR_FRAME_SIZE
	.align		4
.L_4:
        /*000c*/ 	.byte	0x04, 0x11
        /*000e*/ 	.short	(.L_6 - .L_5)
	.align		4
.L_5:
        /*0010*/ 	.word	index@($__internal_2_$__cuda_sm10x_tcgen05_guardrail_trap_unallocated_columns_being_dealloced)
        /*0014*/ 	.word	0x00000000


	//----- nvinfo : EIATTR_FRAME_SIZE
	.align		4
.L_6:
        /*0018*/ 	.byte	0x04, 0x11
        /*001a*/ 	.short	(.L_8 - .L_7)
	.align		4
.L_7:
        /*001c*/ 	.word	index@($__internal_1_$__cuda_sm10x_tcgen05_guardrail_trap_phase_invalid_during_alloc)
        /*0020*/ 	.word	0x00000000


	//----- nvinfo : EIATTR_FRAME_SIZE
	.align		4
.L_8:
        /*0024*/ 	.byte	0x04, 0x11
        /*0026*/ 	.short	(.L_10 - .L_9)
	.align		4
.L_9:
        /*0028*/ 	.word	index@($__internal_0_$__cuda_sm10x_tcgen05_guardrail_trap_col_being_dealloced_not_returned_by_alloc)
        /*002c*/ 	.word	0x00000000


	//----- nvinfo : EIATTR_FRAME_SIZE
	.align		4
.L_10:
        /*0030*/ 	.byte	0x04, 0x11
        /*0032*/ 	.short	(.L_12 - .L_11)
	.align		4
.L_11:
        /*0034*/ 	.word	index@(gluon_tcgen05)
        /*0038*/ 	.word	0x00000000


	//----- nvinfo : EIATTR_MIN_STACK_SIZE
	.align		4
.L_12:
        /*003c*/ 	.byte	0x04, 0x12
        /*003e*/ 	.short	(.L_14 - .L_13)
	.align		4
.L_13:
        /*0040*/ 	.word	index@(gluon_tcgen05)
        /*0044*/ 	.word	0x00000000
.L_14:


//--------------------- .nv.info.gluon_tcgen05    --------------------------
	.section	.nv.info.gluon_tcgen05,"",@"SHT_CUDA_INFO"
	.sectionflags	@""
	.align	4


	//----- nvinfo : EIATTR_CUDA_API_VERSION
	.align		4
        /*0000*/ 	.byte	0x04, 0x37
        /*0002*/ 	.short	(.L_16 - .L_15)
.L_15:
        /*0004*/ 	.word	0x00000081


	//----- nvinfo : EIATTR_KPARAM_INFO
	.align		4
.L_16:
        /*0008*/ 	.byte	0x04, 0x17
        /*000a*/ 	.short	(.L_18 - .L_17)
.L_17:
        /*000c*/ 	.word	0x00000000
        /*0010*/ 	.short	0x000a
        /*0012*/ 	.short	0x0048
        /*0014*/ 	.byte	0x00, 0xf4, 0x21, 0x00


	//----- nvinfo : EIATTR_KPARAM_INFO
	.align		4
.L_18:
        /*0018*/ 	.byte	0x04, 0x17
        /*001a*/ 	.short	(.L_20 - .L_19)
.L_19:
        /*001c*/ 	.word	0x00000000
        /*0020*/ 	.short	0x0009
        /*0022*/ 	.short	0x0040
        /*0024*/ 	.byte	0x00, 0xf4, 0x21, 0x00


	//----- nvinfo : EIATTR_KPARAM_INFO
	.align		4
.L_20:
        /*0028*/ 	.byte	0x04, 0x17
        /*002a*/ 	.short	(.L_22 - .L_21)
.L_21:
        /*002c*/ 	.word	0x00000000
        /*0030*/ 	.short	0x0008
        /*0032*/ 	.short	0x0038
        /*0034*/ 	.byte	0x00, 0xf0, 0x21, 0x00


	//----- nvinfo : EIATTR_KPARAM_INFO
	.align		4
.L_22:
        /*0038*/ 	.byte	0x04, 0x17
        /*003a*/ 	.short	(.L_24 - .L_23)
.L_23:
        /*003c*/ 	.word	0x00000000
        /*0040*/ 	.short	0x0007
        /*0042*/ 	.short	0x0030
        /*0044*/ 	.byte	0x00, 0xf0, 0x21, 0x00


	//----- nvinfo : EIATTR_KPARAM_INFO
	.align		4
.L_24:
        /*0048*/ 	.byte	0x04, 0x17
        /*004a*/ 	.short	(.L_26 - .L_25)
.L_25:
        /*004c*/ 	.word	0x00000000
        /*0050*/ 	.short	0x0006
        /*0052*/ 	.short	0x0028
        /*0054*/ 	.byte	0x00, 0xf0, 0x21, 0x00


	//----- nvinfo : EIATTR_KPARAM_INFO
	.align		4
.L_26:
        /*0058*/ 	.byte	0x04, 0x17
        /*005a*/ 	.short	(.L_28 - .L_27)
.L_27:
        /*005c*/ 	.word	0x00000000
        /*0060*/ 	.short	0x0005
        /*0062*/ 	.short	0x0020
        /*0064*/ 	.byte	0x00, 0xf0, 0x11, 0x00


	//----- nvinfo : EIATTR_KPARAM_INFO
	.align		4
.L_28:
        /*0068*/ 	.byte	0x04, 0x17
        /*006a*/ 	.short	(.L_30 - .L_29)
.L_29:
        /*006c*/ 	.word	0x00000000
        /*0070*/ 	.short	0x0004
        /*0072*/ 	.short	0x001c
        /*0074*/ 	.byte	0x00, 0xf0, 0x11, 0x00


	//----- nvinfo : EIATTR_KPARAM_INFO
	.align		4
.L_30:
        /*0078*/ 	.byte	0x04, 0x17
        /*007a*/ 	.short	(.L_32 - .L_31)
.L_31:
        /*007c*/ 	.word	0x00000000
        /*0080*/ 	.short	0x0003
        /*0082*/ 	.short	0x0018
        /*0084*/ 	.byte	0x00, 0xf0, 0x11, 0x00


	//----- nvinfo : EIATTR_KPARAM_INFO
	.align		4
.L_32:
        /*0088*/ 	.byte	0x04, 0x17
        /*008a*/ 	.short	(.L_34 - .L_33)
.L_33:
        /*008c*/ 	.word	0x00000000
        /*0090*/ 	.short	0x0002
        /*0092*/ 	.short	0x0010
        /*0094*/ 	.byte	0x00, 0xf4, 0x21, 0x00


	//----- nvinfo : EIATTR_KPARAM_INFO
	.align		4
.L_34:
        /*0098*/ 	.byte	0x04, 0x17
        /*009a*/ 	.short	(.L_36 - .L_35)
.L_35:
        /*009c*/ 	.word	0x00000000
        /*00a0*/ 	.short	0x0001
        /*00a2*/ 	.short	0x0008
        /*00a4*/ 	.byte	0x00, 0xf4, 0x21, 0x00


	//----- nvinfo : EIATTR_KPARAM_INFO
	.align		4
.L_36:
        /*00a8*/ 	.byte	0x04, 0x17
        /*00aa*/ 	.short	(.L_38 - .L_37)
.L_37:
        /*00ac*/ 	.word	0x00000000
        /*00b0*/ 	.short	0x0000
        /*00b2*/ 	.short	0x0000
        /*00b4*/ 	.byte	0x00, 0xf4, 0x21, 0x00


	//----- nvinfo : EIATTR_AT_ENTRY_FRAGMENTS
	.align		4
.L_38:
        /*00b8*/ 	.byte	0x04, 0x4f
        /*00ba*/ 	.short	(.L_40 - .L_39)


	//   ....[0]....
.L_39:
        /*00bc*/ 	.word	0x00000004


	//----- nvinfo : EIATTR_RESERVED_SMEM_USED
	.align		4
.L_40:
        /*00c0*/ 	.byte	0x01, 0x41
	.zero		2


	//----- nvinfo : EIATTR_SPARSE_MMA_MASK
	.align		4
        /*00c4*/ 	.byte	0x03, 0x50
        /*00c6*/ 	.short	0x0000


	//----- nvinfo : EIATTR_TCGEN05_1CTA_USED
	.align		4
        /*00c8*/ 	.byte	0x01, 0x51
	.zero		2


	//----- nvinfo : EIATTR_MAXREG_COUNT
	.align		4
        /*00cc*/ 	.byte	0x03, 0x1b
        /*00ce*/ 	.short	0x00ff


	//----- nvinfo : EIATTR_NUM_BARRIERS
	.align		4
        /*00d0*/ 	.byte	0x02, 0x4c
        /*00d2*/ 	.byte	0x01
	.zero		1


	//----- nvinfo : EIATTR_INT_WARP_WIDE_INSTR_OFFSETS
	.align		4
        /*00d4*/ 	.byte	0x04, 0x31
        /*00d6*/ 	.short	(.L_42 - .L_41)


	//   ....[0]....
.L_41:
        /*00d8*/ 	.word	0x00001720


	//   ....[1]....
        /*00dc*/ 	.word	0x00001740


	//   ....[2]....
        /*00e0*/ 	.word	0x000017c0


	//   ....[3]....
        /*00e4*/ 	.word	0x00001ac0


	//   ....[4]....
        /*00e8*/ 	.word	0x00001b10


	//   ....[5]....
        /*00ec*/ 	.word	0x00001b20


	//   ....[6]....
        /*00f0*/ 	.word	0x00001b30


	//   ....[7]....
        /*00f4*/ 	.word	0x00001f40


	//   ....[8]....
        /*00f8*/ 	.word	0x00001f50


	//   ....[9]....
        /*00fc*/ 	.word	0x000020d0


	//   ....[10]....
        /*0100*/ 	.word	0x00002120


	//   ....[11]....
        /*0104*/ 	.word	0x00002130


	//   ....[12]....
        /*0108*/ 	.word	0x00002160


	//   ....[13]....
        /*010c*/ 	.word	0x00002610


	//   ....[14]....
        /*0110*/ 	.word	0x00002620


	//   ....[15]....
        /*0114*/ 	.word	0x000029a0


	//   ....[16]....
        /*0118*/ 	.word	0x000029b0


	//   ....[17]....
        /*011c*/ 	.word	0x00002c70


	//   ....[18]....
        /*0120*/ 	.word	0x00002cc0


	//----- nvinfo : EIATTR_COOP_GROUP_MASK_REGIDS
	.align		4
.L_42:
        /*0124*/ 	.byte	0x04, 0x29
        /*0126*/ 	.short	(.L_44 - .L_43)


	//   ....[0]....
.L_43:
        /*0128*/ 	.word	0xffffffff


	//   ....[1]....
        /*012c*/ 	.word	0xffffffff


	//   ....[2]....
        /*0130*/ 	.word	0xffffffff


	//   ....[3]....
        /*0134*/ 	.word	0xffffffff


	//   ....[4]....
        /*0138*/ 	.word	0xffffffff


	//   ....[5]....
        /*013c*/ 	.word	0xffffffff


	//   ....[6]....
        /*0140*/ 	.word	0xffffffff


	//   ....[7]....
        /*0144*/ 	.word	0xffffffff


	//   ....[8]....
        /*0148*/ 	.word	0xffffffff


	//   ....[9]....
        /*014c*/ 	.word	0xffffffff


	//----- nvinfo : EIATTR_COOP_GROUP_INSTR_OFFSETS
	.align		4
.L_44:
        /*0150*/ 	.byte	0x04, 0x28
        /*0152*/ 	.short	(.L_46 - .L_45)


	//   ....[0]....
.L_45:
        /*0154*/ 	.word	0x00000050


	//   ....[1]....
        /*0158*/ 	.word	0x00000310


	//   ....[2]....
        /*015c*/ 	.word	0x00000500


	//   ....[3]....
        /*0160*/ 	.word	0x000009c0


	//   ....[4]....
        /*0164*/ 	.word	0x00000b00


	//   ....[5]....
        /*0168*/ 	.word	0x00000fb0


	//   ....[6]....
        /*016c*/ 	.word	0x000010f0


	//   ....[7]....
        /*0170*/ 	.word	0x000015e0


	//   ....[8]....
        /*0174*/ 	.word	0x00002b00


	//   ....[9]....
        /*0178*/ 	.word	0x00002d70


	//----- nvinfo : EIATTR_VRC_CTA_INIT_COUNT
	.align		4
.L_46:
        /*017c*/ 	.byte	0x02, 0x4a
        /*017e*/ 	.byte	0x80
	.zero		1


	//----- nvinfo : EIATTR_MBARRIER_INSTR_OFFSETS
	.align		4
        /*0180*/ 	.byte	0x04, 0x39
        /*0182*/ 	.short	(.L_48 - .L_47)


	//   ....[0]....
.L_47:
        /*0184*/ 	.word	0x000017e0
        /*0188*/ 	.word	0x000000ff
        /*018c*/ 	.word	0x00018000
        /*0190*/ 	.short	0x0100
        /*0192*/ 	.byte	0x08
	.zero		1


	//   ....[1]....
        /*0194*/ 	.word	0x000017f0
        /*0198*/ 	.word	0x000000ff
        /*019c*/ 	.word	0x00018020
        /*01a0*/ 	.short	0x0100
        /*01a2*/ 	.byte	0x08
	.zero		1


	//   ....[2]....
        /*01a4*/ 	.word	0x000018a0
        /*01a8*/ 	.word	0x000000ff
        /*01ac*/ 	.word	0x00018008
        /*01b0*/ 	.short	0x0100
        /*01b2*/ 	.byte	0x08
	.zero		1


	//   ....[3]....
        /*01b4*/ 	.word	0x000018b0
        /*01b8*/ 	.word	0x000000ff
        /*01bc*/ 	.word	0x00018028
        /*01c0*/ 	.short	0x0100
        /*01c2*/ 	.byte	0x08
	.zero		1


	//   ....[4]....
        /*01c4*/ 	.word	0x000019c0
        /*01c8*/ 	.word	0x000000ff
        /*01cc*/ 	.word	0x00018010
        /*01d0*/ 	.short	0x0100
        /*01d2*/ 	.byte	0x08
	.zero		1


	//   ....[5]....
        /*01d4*/ 	.word	0x000019d0
        /*01d8*/ 	.word	0x000000ff
        /*01dc*/ 	.word	0x00018030
        /*01e0*/ 	.short	0x0100
        /*01e2*/ 	.byte	0x08
	.zero		1


	//   ....[6]....
        /*01e4*/ 	.word	0x00001bc0
        /*01e8*/ 	.word	0x000000ff
        /*01ec*/ 	.word	0x00018000
        /*01f0*/ 	.short	0x010a
        /*01f2*/ 	.byte	0x08
	.zero		1


	//   ....[7]....
        /*01f4*/ 	.word	0x00001fa0
        /*01f8*/ 	.word	0x000000ff
        /*01fc*/ 	.word	0x00018020
        /*0200*/ 	.short	0x010a
        /*0202*/ 	.byte	0x08
	.zero		1


	//   ....[8]....
        /*0204*/ 	.word	0x000021d0
        /*0208*/ 	.word	0x000000ff
        /*020c*/ 	.word	0x00018000
        /*0210*/ 	.short	0x010a
        /*0212*/ 	.byte	0x23
	.zero		1


	//   ....[9]....
        /*0214*/ 	.word	0x00002660
        /*0218*/ 	.word	0x000000ff
        /*021c*/ 	.word	0x00018020
        /*0220*/ 	.short	0x010a
        /*0222*/ 	.byte	0x23
	.zero		1


	//   ....[10]....
        /*0224*/ 	.word	0x00002730
        /*0228*/ 	.word	0x000000ff
        /*022c*/ 	.word	0x00018000
        /*0230*/ 	.short	0x0108
        /*0232*/ 	.byte	0x08
	.zero		1


	//   ....[11]....
        /*0234*/ 	.word	0x00002740
        /*0238*/ 	.word	0x000000ff
        /*023c*/ 	.word	0x00018020
        /*0240*/ 	.short	0x0108
        /*0242*/ 	.byte	0x08
	.zero		1


	//   ....[12]....
        /*0244*/ 	.word	0x00002790
        /*0248*/ 	.word	0x000000ff
        /*024c*/ 	.word	0x00018008
        /*0250*/ 	.short	0x0108
        /*0252*/ 	.byte	0x08
	.zero		1


	//   ....[13]....
        /*0254*/ 	.word	0x000027a0
        /*0258*/ 	.word	0x000000ff
        /*025c*/ 	.word	0x00018028
        /*0260*/ 	.short	0x0108
        /*0262*/ 	.byte	0x08
	.zero		1


	//   ....[14]....
        /*0264*/ 	.word	0x000027f0
        /*0268*/ 	.word	0x000000ff
        /*026c*/ 	.word	0x00018010
        /*0270*/ 	.short	0x0108
        /*0272*/ 	.byte	0x08
	.zero		1


	//   ....[15]....
        /*0274*/ 	.word	0x00002800
        /*0278*/ 	.word	0x000000ff
        /*027c*/ 	.word	0x00018030
        /*0280*/ 	.short	0x0108
        /*0282*/ 	.byte	0x08
	.zero		1


	//   ....[16]....
        /*0284*/ 	.word	0x00002d90
        /*0288*/ 	.word	0x000000ff
        /*028c*/ 	.word	0x00018000
        /*0290*/ 	.short	0x010a
        /*0292*/ 	.byte	0x08
	.zero		1


	//   ....[17]....
        /*0294*/ 	.word	0x00002dc0
        /*0298*/ 	.word	0x000000ff
        /*029c*/ 	.word	0x00018020
        /*02a0*/ 	.short	0x010a
        /*02a2*/ 	.byte	0x08
	.zero		1


	//   ....[18]....
        /*02a4*/ 	.word	0x00002df0
        /*02a8*/ 	.word	0x000000ff
        /*02ac*/ 	.word	0x00018000
        /*02b0*/ 	.short	0x010a
        /*02b2*/ 	.byte	0x23
	.zero		1


	//   ....[19]....
        /*02b4*/ 	.word	0x00002e20
        /*02b8*/ 	.word	0x000000ff
        /*02bc*/ 	.word	0x00018020
        /*02c0*/ 	.short	0x010a
        /*02c2*/ 	.byte	0x23
	.zero		1


	//----- nvinfo : EIATTR_NUM_MBARRIERS
	.align		4
.L_48:
        /*02c4*/ 	.byte	0x03, 0x38
        /*02c6*/ 	.short	0x0006


	//----- nvinfo : EIATTR_EXIT_INSTR_OFFSETS
	.align		4
        /*02c8*/ 	.byte	0x04, 0x1c
        /*02ca*/ 	.short	(.L_50 - .L_49)


	//   ....[0]....
.L_49:
        /*02cc*/ 	.word	0x00002d80


	//----- nvinfo : EIATTR_REQNTID
	.align		4
.L_50:
        /*02d0*/ 	.byte	0x04, 0x10
        /*02d2*/ 	.short	(.L_52 - .L_51)
.L_51:
        /*02d4*/ 	.word	0x00000100
        /*02d8*/ 	.word	0x00000001
        /*02dc*/ 	.word	0x00000001


	//----- nvinfo : EIATTR_CRS_STACK_SIZE
	.align		4
.L_52:
        /*02e0*/ 	.byte	0x04, 0x1e
        /*02e2*/ 	.short	(.L_54 - .L_53)
.L_53:
        /*02e4*/ 	.word	0x00000000


	//----- nvinfo : EIATTR_CBANK_PARAM_SIZE
	.align		4
.L_54:
        /*02e8*/ 	.byte	0x03, 0x19
        /*02ea*/ 	.short	0x0050


	//----- nvinfo : EIATTR_PARAM_CBANK
	.align		4
        /*02ec*/ 	.byte	0x04, 0x0a
        /*02ee*/ 	.short	(.L_56 - .L_55)
	.align		4
.L_55:
        /*02f0*/ 	.word	index@(.nv.constant0.gluon_tcgen05)
        /*02f4*/ 	.short	0x0380
        /*02f6*/ 	.short	0x0050


	//----- nvinfo : EIATTR_SW_WAR
	.align		4
.L_56:
        /*02f8*/ 	.byte	0x04, 0x36
        /*02fa*/ 	.short	(.L_58 - .L_57)
.L_57:
        /*02fc*/ 	.word	0x00000008
.L_58:


//--------------------- .nv.compat                --------------------------
	.section	.nv.compat,"",@"SHT_CUDA_COMPAT_INFO"
	.align	4
        /*0000*/ 	.byte	0x02, 0x02, 0x02, 0x00, 0x02, 0x05, 0x05, 0x00, 0x02, 0x03, 0x03, 0x00, 0x02, 0x06, 0x01, 0x00


//--------------------- .nv.callgraph             --------------------------
	.section	.nv.callgraph,"",@"SHT_CUDA_CALLGRAPH"
	.align	4
	.sectionentsize	8
	.align		4
        /*0000*/ 	.word	0x00000000
	.align		4
        /*0004*/ 	.word	0xffffffff
	.align		4
        /*0008*/ 	.word	0x00000000
	.align		4
        /*000c*/ 	.word	0xfffffffe
	.align		4
        /*0010*/ 	.word	0x00000000
	.align		4
        /*0014*/ 	.word	0xfffffffd
	.align		4
        /*0018*/ 	.word	0x00000000
	.align		4
        /*001c*/ 	.word	0xfffffffc


//--------------------- .text.gluon_tcgen05       --------------------------
	.section	.text.gluon_tcgen05,"ax",@progbits
	.align	128
        .global         gluon_tcgen05
        .type           gluon_tcgen05,@function
        .size           gluon_tcgen05,(.L_x_81 - gluon_tcgen05)
        .other          gluon_tcgen05,@"STO_CUDA_ENTRY STV_DEFAULT"
gluon_tcgen05:
.text.gluon_tcgen05:
[----:B------:R-:W1:Y:S01]  /*0000*/  LDC R1, c[0x0][0x37c] ;  /* 0x0000df00ff017b82 */ /* 0x000e620000000800 */
[----:B------:R-:W2:Y:S02]  /*0010*/  S2R R0, SR_TID.X ;  /* 0x0000000000007919 */ /* 0x000ea40000002100 */
[----:B--2---:R-:W-:-:S13]  /*0020*/  ISETP.GE.U32.AND P2, PT, R0, 0x20, PT ;  /* 0x000000200000780c */ /* 0x004fda0003f46070 */
[----:B------:R-:W-:Y:S05]  /*0030*/  @P2 BRA `(.L_x_0) ;  /* 0x0000000000b82947 */ /* 0x000fea0003800000 */
[----:B------:R-:W2:Y:S01]  /*0040*/  S2UR UR6, SR_CgaCtaId ;  /* 0x00000000000679c3 */ /* 0x000ea20000008800 */
[----:B------:R-:W-:Y:S01]  /*0050*/  NOP ;  /* 0x0000000000007918 */ /* 0x000fe20000000000 */
[----:B------:R-:W-:Y:S02]  /*0060*/  UMOV UR4, 0x40 ;  /* 0x0000004000047882 */ /* 0x000fe40000000000 */
[----:B--2---:R-:W-:-:S09]  /*0070*/  ULEA UR4, UR6, UR4, 0x18 ;  /* 0x0000000406047291 */ /* 0x004fd2000f8ec0ff */
[----:B------:R-:W2:Y:S01]  /*0080*/  LDS.U8 R2, [UR4] ;  /* 0x00000004ff027984 */ /* 0x000ea20008000000 */
[----:B------:R-:W-:Y:S02]  /*0090*/  UMOV UR4, 0x400 ;  /* 0x0000040000047882 */ /* 0x000fe40000000000 */
[----:B------:R-:W-:Y:S01]  /*00a0*/  ULEA UR4, UR6, UR4, 0x18 ;  /* 0x0000000406047291 */ /* 0x000fe2000f8ec0ff */
[----:B--2---:R-:W-:-:S13]  /*00b0*/  ISETP.NE.AND P0, PT, R2, RZ, PT ;  /* 0x000000ff0200720c */ /* 0x004fda0003f05270 */
[----:B------:R-:W-:Y:S05]  /*00c0*/  @P0 BRA `(.L_x_1) ;  /* 0x00000000007c0947 */ /* 0x000fea0003800000 */
[----:B------:R-:W-:-:S13]  /*00d0*/  ELECT P0, URZ, PT ;  /* 0x0000000000ff782f */ /* 0x000fda0003800000 */
[----:B------:R-:W-:Y:S05]  /*00e0*/  @!P0 BRA `(.L_x_2) ;  /* 0x0000000000848947 */ /* 0x000fea0003800000 */
[----:B------:R-:W-:Y:S01]  /*00f0*/  UMOV UR5, 0x2 ;  /* 0x0000000200057882 */ /* 0x000fe20000000000 */
[----:B------:R-:W-:Y:S02]  /*0100*/  IMAD.MOV.U32 R5, RZ, RZ, 0x1 ;  /* 0x00000001ff057424 */ /* 0x000fe400078e00ff */
[----:B------:R-:W-:Y:S02]  /*0110*/  IMAD.MOV.U32 R3, RZ, RZ, 0x3 ;  /* 0x00000003ff037424 */ /* 0x000fe400078e00ff */
[----:B------:R-:W-:Y:S04]  /*0120*/  DEPBAR.LE SB2, 0x36 ;  /* 0x0000ad800000791a */ /* 0x000fe80000000000 */
[----:B------:R-:W2:Y:S02]  /*0130*/  UTCATOMSWS.FIND_AND_SET.ALIGN UP0, UR5, UR5 ;  /* 0x00000005000575e3 */ /* 0x000ea40008000800 */
[----:B--2---:R-:W-:-:S04]  /*0140*/  PLOP3.LUT P0, PT, PT, PT, UP0, 0x80, 0x8 ;  /* 0x000000000008781c */ /* 0x004fc80003f0f008 */
[----:B------:R-:W-:-:S04]  /*0150*/  SEL R2, RZ, 0xffffffff, !P0 ;  /* 0xffffffffff027807 */ /* 0x000fc80004000000 */
[----:B------:R-:W-:Y:S01]  /*0160*/  ISETP.NE.AND P0, PT, R2, RZ, PT ;  /* 0x000000ff0200720c */ /* 0x000fe20003f05270 */
[----:B------:R-:W-:-:S12]  /*0170*/  IMAD.U32 R2, RZ, RZ, UR5 ;  /* 0x00000005ff027e24 */ /* 0x000fd8000f8e00ff */
[----:B------:R-:W-:Y:S05]  /*0180*/  @P0 BRA `(.L_x_3) ;  /* 0x0000000000240947 */ /* 0x000fea0003800000 */
.L_x_4:
[----:B------:R-:W-:Y:S05]  /*0190*/  NANOSLEEP 0x64 ;  /* 0x000000640000795d */ /* 0x000fea0003800000 */
[----:B------:R-:W-:-:S05]  /*01a0*/  UMOV UR5, 0x2 ;  /* 0x0000000200057882 */ /* 0x000fca0000000000 */
[----:B------:R-:W-:Y:S04]  /*01b0*/  DEPBAR.LE SB2, 0x36 ;  /* 0x0000ad800000791a */ /* 0x000fe80000000000 */
[----:B------:R-:W2:Y:S02]  /*01c0*/  UTCATOMSWS.FIND_AND_SET.ALIGN UP0, UR5, UR5 ;  /* 0x00000005000575e3 */ /* 0x000ea40008000800 */
[----:B--2---:R-:W-:-:S04]  /*01d0*/  PLOP3.LUT P0, PT, PT, PT, UP0, 0x80, 0x8 ;  /* 0x000000000008781c */ /* 0x004fc80003f0f008 */
[----:B------:R-:W-:-:S04]  /*01e0*/  SEL R2, RZ, 0xffffffff, !P0 ;  /* 0xffffffffff027807 */ /* 0x000fc80004000000 */
[----:B------:R-:W-:Y:S01]  /*01f0*/  ISETP.NE.AND P0, PT, R2, RZ, PT ;  /* 0x000000ff0200720c */ /* 0x000fe20003f05270 */
[----:B------:R-:W-:-:S12]  /*0200*/  IMAD.U32 R2, RZ, RZ, UR5 ;  /* 0x00000005ff027e24 */ /* 0x000fd8000f8e00ff */
[----:B------:R-:W-:Y:S05]  /*0210*/  @!P0 BRA `(.L_x_4) ;  /* 0xfffffffc00dc8947 */ /* 0x000fea000383ffff */
.L_x_3:
[C---:B------:R-:W-:Y:S01]  /*0220*/  VIADD R4, R2.reuse, 0x10 ;  /* 0x0000001002047836 */ /* 0x040fe20000000000 */
[----:B------:R-:W-:Y:S01]  /*0230*/  UMOV UR5, 0x50 ;  /* 0x0000005000057882 */ /* 0x000fe20000000000 */
[----:B------:R-:W-:Y:S01]  /*0240*/  SHF.L.U32 R3, R3, R2, RZ ;  /* 0x0000000203037219 */ /* 0x000fe200000006ff */
[----:B------:R-:W-:Y:S01]  /*0250*/  ULEA UR5, UR6, UR5, 0x18 ;  /* 0x0000000506057291 */ /* 0x000fe2000f8ec0ff */
[----:B------:R-:W-:Y:S01]  /*0260*/  IMAD.SHL.U32 R2, R2, 0x20, RZ ;  /* 0x0000002002027824 */ /* 0x000fe200078e00ff */
[----:B------:R-:W-:-:S04]  /*0270*/  SHF.L.U32 R4, R5, R4, RZ ;  /* 0x0000000405047219 */ /* 0x000fc800000006ff */
[----:B------:R-:W-:-:S05]  /*0280*/  LOP3.LUT R3, R4, R3, RZ, 0xfc, !PT ;  /* 0x0000000304037212 */ /* 0x000fca00078efcff */
[----:B------:R2:W-:Y:S04]  /*0290*/  ATOMS.OR RZ, [UR5], R3 ;  /* 0x00000003ffff798c */ /* 0x0005e8000b000005 */
[----:B------:R2:W-:Y:S01]  /*02a0*/  STS [UR4], R2 ;  /* 0x00000002ff007988 */ /* 0x0005e20008000804 */
[----:B------:R-:W-:Y:S05]  /*02b0*/  BRA `(.L_x_2) ;  /* 0x0000000000107947 */ /* 0x000fea0003800000 */
.L_x_1:
[----:B------:R-:W-:Y:S01]  /*02c0*/  IMAD.MOV.U32 R3, RZ, RZ, -0x1 ;  /* 0xffffffffff037424 */ /* 0x000fe200078e00ff */
[----:B------:R-:W-:-:S04]  /*02d0*/  MOV R2, 0x300 ;  /* 0x0000030000027802 */ /* 0x000fc80000000f00 */
[----:B------:R2:W-:Y:S03]  /*02e0*/  STS [UR4], R3 ;  /* 0x00000003ff007988 */ /* 0x0005e60008000804 */
[----:B-12---:R-:W-:Y:S05]  /*02f0*/  CALL.REL.NOINC `($__internal_1_$__cuda_sm10x_tcgen05_guardrail_trap_phase_invalid_during_alloc) ;  /* 0x0000002800e07944 */ /* 0x006fea0003c00000 */
.L_x_2:
[----:B------:R-:W-:Y:S05]  /*0300*/  WARPSYNC.ALL ;  /* 0x0000000000007948 */ /* 0x000fea0003800000 */
[----:B------:R-:W-:Y:S01]  /*0310*/  NOP ;  /* 0x0000000000007918 */ /* 0x000fe20000000000 */
.L_x_0:
[----:B------:R-:W3:Y:S08]  /*0320*/  S2UR UR4, SR_CgaCtaId ;  /* 0x00000000000479c3 */ /* 0x000ef00000008800 */
[----:B------:R-:W-:Y:S01]  /*0330*/  BAR.SYNC.DEFER_BLOCKING 0x0 ;  /* 0x0000000000007b1d */ /* 0x000fe20000010000 */
[----:B------:R-:W-:-:S05]  /*0340*/  LOP3.LUT R20, R0, 0xff, RZ, 0xc0, !PT ;  /* 0x000000ff00147812 */ /* 0x000fca00078ec0ff */
[----:B------:R-:W-:Y:S02]  /*0350*/  UMOV UR8, 0x400 ;  /* 0x0000040000087882 */ /* 0x000fe40000000000 */
[----:B--2---:R-:W2:Y:S08]  /*0360*/  LDC R3, c[0x0][0x398] ;  /* 0x0000e600ff037b82 */ /* 0x004eb00000000800 */
[----:B------:R-:W4:Y:S01]  /*0370*/  LDC R6, c[0x0][0x3a0] ;  /* 0x0000e800ff067b82 */ /* 0x000f220000000800 */
[----:B---3--:R-:W-:-:S07]  /*0380*/  ULEA UR8, UR4, UR8, 0x18 ;  /* 0x0000000804087291 */ /* 0x008fce000f8ec0ff */
[----:B------:R-:W3:Y:S02]  /*0390*/  S2UR UR16, SR_CTAID.Y ;  /* 0x00000000001079c3 */ /* 0x000ee40000002600 */
[----:B------:R-:W5:Y:S06]  /*03a0*/  LDS R4, [UR8] ;  /* 0x00000008ff047984 */ /* 0x000f6c0008000800 */
[----:B------:R-:W-:Y:S06]  /*03b0*/  BAR.SYNC.DEFER_BLOCKING 0x0 ;  /* 0x0000000000007b1d */ /* 0x000fec0000010000 */
[----:B------:R-:W-:Y:S05]  /*03c0*/  @P2 BRA `(.L_x_5) ;  /* 0x0000000000182947 */ /* 0x000fea0003800000 */
[----:B------:R-:W-:Y:S01]  /*03d0*/  ELECT P0, URZ, PT ;  /* 0x0000000000ff782f */ /* 0x000fe20003800000 */
[----:B------:R-:W-:Y:S01]  /*03e0*/  IMAD.MOV.U32 R2, RZ, RZ, 0x1 ;  /* 0x00000001ff027424 */ /* 0x000fe200078e00ff */
[----:B------:R-:W-:Y:S01]  /*03f0*/  UMOV UR5, 0x40 ;  /* 0x0000004000057882 */ /* 0x000fe20000000000 */
[----:B------:R-:W-:Y:S01]  /*0400*/  UVIRTCOUNT.DEALLOC.SMPOOL 0x80 ;  /* 0x000000800000784c */ /* 0x000fe20000000000 */
[----:B------:R-:W-:-:S09]  /*0410*/  ULEA UR5, UR4, UR5, 0x18 ;  /* 0x0000000504057291 */ /* 0x000fd2000f8ec0ff */
[----:B------:R5:W-:Y:S03]  /*0420*/  @P0 STS.U8 [UR5], R2 ;  /* 0x00000002ff000988 */ /* 0x000be60008000005 */
.L_x_5:
[----:B------:R-:W5:Y:S01]  /*0430*/  S2UR UR4, SR_CTAID.Z ;  /* 0x00000000000479c3 */ /* 0x000f620000002700 */
[----:B------:R-:W4:Y:S01]  /*0440*/  LDCU UR5, c[0x0][0x370] ;  /* 0x00006e00ff0577ac */ /* 0x000f220008000800 */
[C---:B------:R-:W-:Y:S01]  /*0450*/  ISETP.GE.U32.AND P0, PT, R20.reuse, 0x20, PT ;  /* 0x000000201400780c */ /* 0x040fe20003f06070 */
[----:B--2--5:R-:W-:Y:S01]  /*0460*/  VIADD R2, R3, 0xffffffff ;  /* 0xffffffff03027836 */ /* 0x024fe20000000000 */
[C---:B------:R-:W-:Y:S01]  /*0470*/  ISETP.NE.U32.AND P3, PT, R20.reuse, RZ, PT ;  /* 0x000000ff1400720c */ /* 0x040fe20003f65070 */
[----:B------:R-:W2:Y:S01]  /*0480*/  LDCU UR6, c[0x0][0x374] ;  /* 0x00006e80ff0677ac */ /* 0x000ea20008000800 */
[----:B------:R-:W-:Y:S01]  /*0490*/  LEA R7, R20, UR8, 0x2 ;  /* 0x0000000814077c11 */ /* 0x000fe2000f8e10ff */
[----:B----4-:R-:W-:Y:S01]  /*04a0*/  VIADD R11, R6, 0xffffffff ;  /* 0xffffffff060b7836 */ /* 0x010fe20000000000 */
[----:B------:R-:W4:Y:S01]  /*04b0*/  S2UR UR13, SR_CTAID.X ;  /* 0x00000000000d79c3 */ /* 0x000f220000002500 */
[----:B------:R-:W5:Y:S01]  /*04c0*/  LDCU.64 UR14, c[0x0][0x3c0] ;  /* 0x00007800ff0e77ac */ /* 0x000f620008000a00 */
[----:B------:R-:W-:Y:S01]  /*04d0*/  R2UR UR12, R4 ;  /* 0x00000000040c72ca */ /* 0x000fe200000e0000 */
[----:B------:R-:W-:Y:S04]  /*04e0*/  BSSY.RECONVERGENT B0, `(.L_x_6) ;  /* 0x0000011000007945 */ /* 0x000fe80003800200 */
[----:B------:R3:W-:Y:S01]  /*04f0*/  @!P0 STS [R7], RZ ;  /* 0x000000ff07008388 */ /* 0x0007e20000000800 */
[----:B------:R-:W-:-:S03]  /*0500*/  NOP ;  /* 0x0000000000007918 */ /* 0x000fc60000000000 */
[----:B------:R3:W-:Y:S02]  /*0510*/  @!P3 STS [UR8+0x24], R2 ;  /* 0x00002402ff00b988 */ /* 0x0007e40008000808 */
[----:B--23--:R-:W-:Y:S02]  /*0520*/  UIMAD UR4, UR4, UR6, UR16 ;  /* 0x00000006040472a4 */ /* 0x00cfe4000f8e0210 */
[----:B------:R2:W-:Y:S02]  /*0530*/  @!P3 STS [UR8+0x20], R11 ;  /* 0x0000200bff00b988 */ /* 0x0005e40008000808 */
[----:B----4-:R-:W-:-:S04]  /*0540*/  UIMAD UR4, UR4, UR5, UR13 ;  /* 0x00000005040472a4 */ /* 0x010fc8000f8e020d */
[----:B------:R-:W-:-:S04]  /*0550*/  UIMAD UR4, UR4, 0x180, URZ ;  /* 0x00000180040478a4 */ /* 0x000fc8000f8e02ff */
[----:B-----5:R-:W-:-:S04]  /*0560*/  UIADD3 UR10, UP0, UPT, UR4, UR14, URZ ;  /* 0x0000000e040a7290 */ /* 0x020fc8000ff1e0ff */
[----:B------:R-:W-:Y:S01]  /*0570*/  ULEA.HI.X.SX32 UR11, UR4, UR15, 0x1, UP0 ;  /* 0x0000000f040b7291 */ /* 0x000fe200080f0eff */
[----:B--2---:R-:W-:Y:S11]  /*0580*/  @P3 BRA `(.L_x_7) ;  /* 0x0000000000183947 */ /* 0x004ff60003800000 */
[----:B------:R-:W2:Y:S01]  /*0590*/  LDS R3, [UR8+0x8] ;  /* 0x00000808ff037984 */ /* 0x000ea20008000800 */
[----:B------:R-:W3:Y:S01]  /*05a0*/  LDC.64 R8, c[0x0][0x380] ;  /* 0x0000e000ff087b82 */ /* 0x000ee20000000a00 */
[----:B------:R-:W-:Y:S02]  /*05b0*/  IMAD.MOV.U32 R4, RZ, RZ, 0x70 ;  /* 0x00000070ff047424 */ /* 0x000fe400078e00ff */
[----:B---3--:R3:W-:Y:S03]  /*05c0*/  STS.64 [UR8], R8 ;  /* 0x00000008ff007988 */ /* 0x0087e60008000a08 */
[----:B--2---:R-:W-:-:S05]  /*05d0*/  LOP3.LUT R3, R3, 0x10, R4, 0xd8, !PT ;  /* 0x0000001003037812 */ /* 0x004fca00078ed804 */
[----:B------:R3:W-:Y:S02]  /*05e0*/  STS [UR8+0x8], R3 ;  /* 0x00000803ff007988 */ /* 0x0007e40008000808 */
.L_x_7:
[----:B------:R-:W-:Y:S05]  /*05f0*/  BSYNC.RECONVERGENT B0 ;  /* 0x0000000000007941 */ /* 0x000fea0003800200 */
.L_x_6:
[----:B------:R-:W-:Y:S04]  /*0600*/  BSSY.RECONVERGENT B0, `(.L_x_8) ;  /* 0x000000a000007945 */ /* 0x000fe80003800200 */
[----:B------:R-:W-:Y:S05]  /*0610*/  @P3 BRA `(.L_x_9) ;  /* 0x0000000000203947 */ /* 0x000fea0003800000 */
[----:B---3--:R-:W2:Y:S01]  /*0620*/  LDS R3, [UR8+0x34] ;  /* 0x00003408ff037984 */ /* 0x008ea20008000800 */
[----:B------:R-:W-:Y:S02]  /*0630*/  IMAD.MOV.U32 R4, RZ, RZ, 0x3f000000 ;  /* 0x3f000000ff047424 */ /* 0x000fe400078e00ff */
[----:B------:R-:W-:Y:S01]  /*0640*/  @!P3 IMAD.MOV.U32 R5, RZ, RZ, 0x3f ;  /* 0x0000003fff05b424 */ /* 0x000fe200078e00ff */
[----:B------:R-:W3:Y:S02]  /*0650*/  @!P3 LDS R8, [UR8+0x38] ;  /* 0x00003808ff08b984 */ /* 0x000ee40008000800 */
[----:B--2---:R-:W-:Y:S02]  /*0660*/  LOP3.LUT R3, R3, 0xff000000, R4, 0xb8, !PT ;  /* 0xff00000003037812 */ /* 0x004fe400078eb804 */
[----:B---3--:R-:W-:-:S03]  /*0670*/  @!P3 LOP3.LUT R4, R8, 0xff, R5, 0xb8, !PT ;  /* 0x000000ff0804b812 */ /* 0x008fc600078eb805 */
[----:B------:R2:W-:Y:S04]  /*0680*/  STS [UR8+0x34], R3 ;  /* 0x00003403ff007988 */ /* 0x0005e80008000808 */
[----:B------:R2:W-:Y:S02]  /*0690*/  @!P3 STS [UR8+0x38], R4 ;  /* 0x00003804ff00b988 */ /* 0x0005e40008000808 */
.L_x_9:
[----:B------:R-:W-:Y:S05]  /*06a0*/  BSYNC.RECONVERGENT B0 ;  /* 0x0000000000007941 */ /* 0x000fea0003800200 */
.L_x_8:
[----:B------:R-:W-:Y:S04]  /*06b0*/  BSSY.RECONVERGENT B0, `(.L_x_10) ;  /* 0x000000e000007945 */ /* 0x000fe80003800200 */
[----:B------:R-:W-:Y:S05]  /*06c0*/  @P3 BRA `(.L_x_11) ;  /* 0x0000000000303947 */ /* 0x000fea0003800000 */
[----:B--2---:R-:W2:Y:S01]  /*06d0*/  LDS R4, [UR8+0x34] ;  /* 0x00003408ff047984 */ /* 0x004ea20008000800 */
[----:B------:R-:W4:Y:S03]  /*06e0*/  LDC.64 R12, c[0x0][0x3a8] ;  /* 0x0000ea00ff0c7b82 */ /* 0x000f260000000a00 */
[----:B---3--:R-:W3:Y:S01]  /*06f0*/  LDS R3, [UR8+0x1c] ;  /* 0x00001c08ff037984 */ /* 0x008ee20008000800 */
[C---:B----4-:R-:W-:Y:S01]  /*0700*/  SHF.L.U64.HI R8, R12.reuse, 0x1, R13 ;  /* 0x000000010c087819 */ /* 0x050fe2000001020d */
[----:B------:R-:W-:-:S03]  /*0710*/  IMAD.SHL.U32 R5, R12, 0x2, RZ ;  /* 0x000000020c057824 */ /* 0x000fc600078e00ff */
[--C-:B------:R-:W-:Y:S02]  /*0720*/  SHF.R.U32.HI R10, RZ, 0x4, R8.reuse ;  /* 0x00000004ff0a7819 */ /* 0x100fe40000011608 */
[----:B------:R-:W-:-:S05]  /*0730*/  SHF.R.U64 R5, R5, 0x4, R8 ;  /* 0x0000000405057819 */ /* 0x000fca0000001208 */
[----:B------:R4:W-:Y:S01]  /*0740*/  STS [UR8+0xc], R5 ;  /* 0x00000c05ff007988 */ /* 0x0009e20008000808 */
[----:B--2---:R-:W-:Y:S02]  /*0750*/  LOP3.LUT R4, R4, 0x7, RZ, 0xb8, !PT ;  /* 0x0000000704047812 */ /* 0x004fe400078eb8ff */
[----:B---3--:R-:W-:-:S03]  /*0760*/  LOP3.LUT R3, R3, 0xf, R10, 0xb8, !PT ;  /* 0x0000000f03037812 */ /* 0x008fc600078eb80a */
[----:B------:R4:W-:Y:S04]  /*0770*/  STS [UR8+0x34], R4 ;  /* 0x00003404ff007988 */ /* 0x0009e80008000808 */
[----:B------:R4:W-:Y:S02]  /*0780*/  STS [UR8+0x1c], R3 ;  /* 0x00001c03ff007988 */ /* 0x0009e40008000808 */
.L_x_11:
[----:B------:R-:W-:Y:S05]  /*0790*/  BSYNC.RECONVERGENT B0 ;  /* 0x0000000000007941 */ /* 0x000fea0003800200 */
.L_x_10:
[----:B------:R-:W-:Y:S04]  /*07a0*/  BSSY.RECONVERGENT B1, `(.L_x_12) ;  /* 0x000001a000017945 */ /* 0x000fe80003800200 */
[----:B------:R-:W-:Y:S04]  /*07b0*/  BSSY.RELIABLE B0, `(.L_x_13) ;  /* 0x0000015000007945 */ /* 0x000fe80003800100 */
[----:B------:R-:W-:Y:S05]  /*07c0*/  @P3 BRA `(.L_x_14) ;  /* 0x0000000000203947 */ /* 0x000fea0003800000 */
[----:B--234-:R-:W2:Y:S02]  /*07d0*/  LDS R3, [UR8+0x34] ;  /* 0x00003408ff037984 */ /* 0x01cea40008000800 */
[----:B--2---:R-:W-:-:S05]  /*07e0*/  LOP3.LUT R3, R3, 0x38, RZ, 0xb8, !PT ;  /* 0x0000003803037812 */ /* 0x004fca00078eb8ff */
[----:B------:R2:W-:Y:S01]  /*07f0*/  STS [UR8+0x34], R3 ;  /* 0x00003403ff007988 */ /* 0x0005e20008000808 */
[----:B------:R-:W-:Y:S05]  /*0800*/  @P3 BRA `(.L_x_15) ;  /* 0x0000000000203947 */ /* 0x000fea0003800000 */
[----:B--2---:R-:W2:Y:S01]  /*0810*/  LDS R3, [UR8+0x8] ;  /* 0x00000808ff037984 */ /* 0x004ea20008000800 */
[----:B------:R-:W-:-:S05]  /*0820*/  IMAD.MOV.U32 R4, RZ, RZ, 0x780 ;  /* 0x00000780ff047424 */ /* 0x000fca00078e00ff */
[----:B--2---:R-:W-:-:S05]  /*0830*/  LOP3.LUT R3, R3, 0x300, R4, 0xd8, !PT ;  /* 0x0000030003037812 */ /* 0x004fca00078ed804 */
[----:B------:R5:W-:Y:S02]  /*0840*/  STS [UR8+0x8], R3 ;  /* 0x00000803ff007988 */ /* 0x000be40008000808 */
.L_x_14:
[----:B------:R-:W-:Y:S05]  /*0850*/  @P3 BRA `(.L_x_16) ;  /* 0x0000000000283947 */ /* 0x000fea0003800000 */
[----:B--2345:R-:W2:Y:S02]  /*0860*/  LDS R3, [UR8+0x8] ;  /* 0x00000808ff037984 */ /* 0x03cea40008000800 */
[----:B--2---:R-:W-:-:S05]  /*0870*/  LOP3.LUT R3, R3, 0x1800, RZ, 0xb8, !PT ;  /* 0x0000180003037812 */ /* 0x004fca00078eb8ff */
[----:B------:R3:W-:Y:S02]  /*0880*/  STS [UR8+0x8], R3 ;  /* 0x00000803ff007988 */ /* 0x0007e40008000808 */
.L_x_15:
[----:B------:R-:W-:Y:S05]  /*0890*/  @P3 BREAK.RELIABLE B0 ;  /* 0x0000000000003942 */ /* 0x000fea0003800100 */
[----:B------:R-:W-:Y:S05]  /*08a0*/  @P3 BRA `(.L_x_17) ;  /* 0x0000000000243947 */ /* 0x000fea0003800000 */
[----:B------:R-:W4:Y:S01]  /*08b0*/  LDS R4, [UR8+0x8] ;  /* 0x00000808ff047984 */ /* 0x000f220008000800 */
[----:B--23--:R-:W-:-:S05]  /*08c0*/  IMAD.MOV.U32 R3, RZ, RZ, 0x6000 ;  /* 0x00006000ff037424 */ /* 0x00cfca00078e00ff */
[----:B----4-:R-:W-:-:S04]  /*08d0*/  LOP3.LUT R3, R4, 0x6000, R3, 0xd8, !PT ;  /* 0x0000600004037812 */ /* 0x010fc800078ed803 */
[----:B------:R-:W-:-:S05]  /*08e0*/  LOP3.LUT R3, R3, 0x400000, RZ, 0xb8, !PT ;  /* 0x0040000003037812 */ /* 0x000fca00078eb8ff */
[----:B------:R2:W-:Y:S02]  /*08f0*/  STS [UR8+0x8], R3 ;  /* 0x00000803ff007988 */ /* 0x0005e40008000808 */
.L_x_16:
[----:B------:R-:W-:Y:S05]  /*0900*/  BSYNC.RELIABLE B0 ;  /* 0x0000000000007941 */ /* 0x000fea0003800100 */
.L_x_13:
[----:B--2345:R-:W2:Y:S02]  /*0910*/  @!P3 LDS R3, [UR8+0x8] ;  /* 0x00000808ff03b984 */ /* 0x03cea40008000800 */
[----:B--2---:R-:W-:-:S05]  /*0920*/  @!P3 LOP3.LUT R3, R3, 0x8000, RZ, 0xb8, !PT ;  /* 0x000080000303b812 */ /* 0x004fca00078eb8ff */
[----:B------:R4:W-:Y:S02]  /*0930*/  @!P3 STS [UR8+0x8], R3 ;  /* 0x00000803ff00b988 */ /* 0x0009e40008000808 */
.L_x_17:
[----:B------:R-:W-:Y:S05]  /*0940*/  BSYNC.RECONVERGENT B1 ;  /* 0x0000000000017941 */ /* 0x000fea0003800200 */
.L_x_12:
[----:B------:R-:W-:Y:S05]  /*0950*/  WARPSYNC.ALL ;  /* 0x0000000000007948 */ /* 0x000fea0003800000 */
[----:B------:R-:W-:Y:S01]  /*0960*/  NOP ;  /* 0x0000000000007918 */ /* 0x000fe20000000000 */
[----:B--234-:R-:W2:Y:S02]  /*0970*/  LDC R3, c[0x0][0x39c] ;  /* 0x0000e700ff037b82 */ /* 0x01cea40000000800 */
[----:B--2---:R-:W-:Y:S01]  /*0980*/  VIADD R3, R3, 0xffffffff ;  /* 0xffffffff03037836 */ /* 0x004fe20000000000 */
[----:B------:R-:W-:Y:S06]  /*0990*/  @P0 BRA `(.L_x_18) ;  /* 0x0000000000300947 */ /* 0x000fec0003800000 */
[----:B------:R-:W2:Y:S01]  /*09a0*/  S2R R4, SR_LANEID ;  /* 0x0000000000047919 */ /* 0x000ea20000000000 */
[----:B------:R-:W-:Y:S05]  /*09b0*/  WARPSYNC.ALL ;  /* 0x0000000000007948 */ /* 0x000fea0003800000 */
[----:B------:R-:W-:Y:S01]  /*09c0*/  NOP ;  /* 0x0000000000007918 */ /* 0x000fe20000000000 */
[----:B--2---:R-:W-:-:S05]  /*09d0*/  IMAD.SHL.U32 R8, R4, 0x4, RZ ;  /* 0x0000000404087824 */ /* 0x004fca00078e00ff */
[----:B------:R-:W2:Y:S01]  /*09e0*/  LDS R9, [R8+UR8] ;  /* 0x0000000808097984 */ /* 0x000ea20008000800 */
[----:B------:R-:W-:-:S05]  /*09f0*/  IADD3 R4, P1, PT, R8, UR10, RZ ;  /* 0x0000000a08047c10 */ /* 0x000fca000ff3e0ff */
[----:B------:R-:W-:-:S05]  /*0a00*/  IMAD.X R5, RZ, RZ, UR11, P1 ;  /* 0x0000000bff057e24 */ /* 0x000fca00088e06ff */
[----:B--2---:R2:W3:Y:S01]  /*0a10*/  ATOMG.E.EXCH.STRONG.GPU PT, RZ, [R4], R9 ;  /* 0x0000000904ff73a8 */ /* 0x0044e200041ee100 */
[----:B------:R-:W-:-:S04]  /*0a20*/  DEPBAR {5,4,3,2,1,0} ;  /* 0x0000003f0000791a */ /* 0x000fc80000000000 */
[----:B------:R-:W4:Y:S02]  /*0a30*/  CCTL.E.C.LDCU.IV.DEEP [UR10] ;  /* 0x000000000a007540 */ /* 0x000f240009c08000 */
[----:B----4-:R2:W-:Y:S01]  /*0a40*/  UTMACCTL.IV [UR10] ;  /* 0x000000000a0079b9 */ /* 0x0105e20008000000 */
[----:B------:R-:W-:Y:S01]  /*0a50*/  NOP ;  /* 0x0000000000007918 */ /* 0x000fe20000000000 */
.L_x_18:
[----:B------:R-:W-:Y:S05]  /*0a60*/  @P0 BRA `(.L_x_19) ;  /* 0x00000000000c0947 */ /* 0x000fea0003800000 */
[----:B------:R0:W-:Y:S01]  /*0a70*/  UTMACMDFLUSH ;  /* 0x00000000000079b7 */ /* 0x0001e20000000000 */
[----:B------:R-:W-:Y:S05]  /*0a80*/  @P0 BRA `(.L_x_19) ;  /* 0x0000000000040947 */ /* 0x000fea0003800000 */
[----:B------:R-:W-:-:S04]  /*0a90*/  DEPBAR.LE SB0, 0x0 ;  /* 0x000080000000791a */ /* 0x000fc80000000000 */
.L_x_19:
[----:B------:R-:W-:Y:S05]  /*0aa0*/  WARPSYNC.ALL ;  /* 0x0000000000007948 */ /* 0x000fea0003800000 */
[----:B------:R-:W-:Y:S01]  /*0ab0*/  NOP ;  /* 0x0000000000007918 */ /* 0x000fe20000000000 */
[----:B---3--:R-:W-:Y:S06]  /*0ac0*/  BAR.SYNC.DEFER_BLOCKING 0x0 ;  /* 0x0000000000007b1d */ /* 0x008fec0000010000 */
[----:B------:R-:W-:Y:S02]  /*0ad0*/  BSSY.RECONVERGENT B1, `(.L_x_20) ;  /* 0x000000b000017945 */ /* 0x000fe40003800200 */
[----:B------:R-:W-:Y:S06]  /*0ae0*/  BAR.SYNC.DEFER_BLOCKING 0x0 ;  /* 0x0000000000007b1d */ /* 0x000fec0000010000 */
[----:B------:R3:W-:Y:S01]  /*0af0*/  @!P0 STS [R7], RZ ;  /* 0x000000ff07008388 */ /* 0x0007e20000000800 */
[----:B------:R-:W-:Y:S01]  /*0b00*/  NOP ;  /* 0x0000000000007918 */ /* 0x000fe20000000000 */
[----:B------:R-:W-:Y:S05]  /*0b10*/  @P3 BRA `(.L_x_21) ;  /* 0x0000000000183947 */ /* 0x000fea0003800000 */
[----:B--2---:R-:W2:Y:S01]  /*0b20*/  LDS R4, [UR8+0x8] ;  /* 0x00000808ff047984 */ /* 0x004ea20008000800 */
[----:B------:R-:W4:Y:S01]  /*0b30*/  LDC.64 R8, c[0x0][0x388] ;  /* 0x0000e200ff087b82 */ /* 0x000f220000000a00 */
[----:B------:R-:W-:Y:S02]  /*0b40*/  IMAD.MOV.U32 R5, RZ, RZ, 0x70 ;  /* 0x00000070ff057424 */ /* 0x000fe400078e00ff */
[----:B----4-:R4:W-:Y:S03]  /*0b50*/  STS.64 [UR8], R8 ;  /* 0x00000008ff007988 */ /* 0x0109e60008000a08 */
[----:B--2---:R-:W-:-:S05]  /*0b60*/  LOP3.LUT R4, R4, 0x10, R5, 0xd8, !PT ;  /* 0x0000001004047812 */ /* 0x004fca00078ed805 */
[----:B------:R4:W-:Y:S02]  /*0b70*/  STS [UR8+0x8], R4 ;  /* 0x00000804ff007988 */ /* 0x0009e40008000808 */
.L_x_21:
[----:B--2---:R-:W-:Y:S05]  /*0b80*/  BSYNC.RECONVERGENT B1 ;  /* 0x0000000000017941 */ /* 0x004fea0003800200 */
.L_x_20:
[----:B------:R-:W-:Y:S04]  /*0b90*/  BSSY.RECONVERGENT B1, `(.L_x_22) ;  /* 0x000000a000017945 */ /* 0x000fe80003800200 */
[----:B------:R-:W-:Y:S05]  /*0ba0*/  @P3 BRA `(.L_x_23) ;  /* 0x0000000000203947 */ /* 0x000fea0003800000 */
[----:B----4-:R-:W2:Y:S01]  /*0bb0*/  LDS R4, [UR8+0x34] ;  /* 0x00003408ff047984 */ /* 0x010ea20008000800 */
[----:B------:R-:W-:Y:S02]  /*0bc0*/  IMAD.MOV.U32 R9, RZ, RZ, 0x3f000000 ;  /* 0x3f000000ff097424 */ /* 0x000fe400078e00ff */
[----:B------:R-:W-:Y:S01]  /*0bd0*/  @!P3 IMAD.MOV.U32 R5, RZ, RZ, 0x7f ;  /* 0x0000007fff05b424 */ /* 0x000fe200078e00ff */
[----:B------:R-:W4:Y:S02]  /*0be0*/  @!P3 LDS R8, [UR8+0x38] ;  /* 0x00003808ff08b984 */ /* 0x000f240008000800 */
[----:B--2---:R-:W-:Y:S02]  /*0bf0*/  LOP3.LUT R4, R4, 0xff000000, R9, 0xb8, !PT ;  /* 0xff00000004047812 */ /* 0x004fe400078eb809 */
[----:B----4-:R-:W-:-:S03]  /*0c00*/  @!P3 LOP3.LUT R5, R8, 0xff, R5, 0xb8, !PT ;  /* 0x000000ff0805b812 */ /* 0x010fc600078eb805 */
[----:B------:R2:W-:Y:S04]  /*0c10*/  STS [UR8+0x34], R4 ;  /* 0x00003404ff007988 */ /* 0x0005e80008000808 */
[----:B------:R2:W-:Y:S02]  /*0c20*/  @!P3 STS [UR8+0x38], R5 ;  /* 0x00003805ff00b988 */ /* 0x0005e40008000808 */
.L_x_23:
[----:B------:R-:W-:Y:S05]  /*0c30*/  BSYNC.RECONVERGENT B1 ;  /* 0x0000000000017941 */ /* 0x000fea0003800200 */
.L_x_22:
[----:B------:R-:W-:Y:S04]  /*0c40*/  BSSY.RECONVERGENT B1, `(.L_x_24) ;  /* 0x0000004000017945 */ /* 0x000fe80003800200 */
[----:B------:R-:W-:Y:S05]  /*0c50*/  @P3 BRA `(.L_x_25) ;  /* 0x0000000000083947 */ /* 0x000fea0003800000 */
[----:B------:R5:W-:Y:S04]  /*0c60*/  STS [UR8+0x24], R11 ;  /* 0x0000240bff007988 */ /* 0x000be80008000808 */
[----:B------:R5:W-:Y:S02]  /*0c70*/  STS [UR8+0x20], R3 ;  /* 0x00002003ff007988 */ /* 0x000be40008000808 */
.L_x_25:
[----:B------:R-:W-:Y:S05]  /*0c80*/  BSYNC.RECONVERGENT B1 ;  /* 0x0000000000017941 */ /* 0x000fea0003800200 */
.L_x_24:
[----:B------:R-:W-:Y:S04]  /*0c90*/  BSSY.RECONVERGENT B1, `(.L_x_26) ;  /* 0x000000e000017945 */ /* 0x000fe80003800200 */
[----:B------:R-:W-:Y:S05]  /*0ca0*/  @P3 BRA `(.L_x_27) ;  /* 0x0000000000303947 */ /* 0x000fea0003800000 */
[----:B--2---:R-:W2:Y:S01]  /*0cb0*/  LDS R5, [UR8+0x34] ;  /* 0x00003408ff057984 */ /* 0x004ea20008000800 */
[----:B----4-:R-:W4:Y:S03]  /*0cc0*/  LDC.64 R8, c[0x0][0x3b0] ;  /* 0x0000ec00ff087b82 */ /* 0x010f260000000a00 */
[----:B------:R-:W3:Y:S01]  /*0cd0*/  LDS R4, [UR8+0x1c] ;  /* 0x00001c08ff047984 */ /* 0x000ee20008000800 */
[C---:B----4-:R-:W-:Y:S01]  /*0ce0*/  SHF.L.U64.HI R9, R8.reuse, 0x1, R9 ;  /* 0x0000000108097819 */ /* 0x050fe20000010209 */
[----:B------:R-:W-:-:S03]  /*0cf0*/  IMAD.SHL.U32 R8, R8, 0x2, RZ ;  /* 0x0000000208087824 */ /* 0x000fc600078e00ff */
[--C-:B-----5:R-:W-:Y:S02]  /*0d00*/  SHF.R.U32.HI R11, RZ, 0x4, R9.reuse ;  /* 0x00000004ff0b7819 */ /* 0x120fe40000011609 */
[----:B------:R-:W-:-:S05]  /*0d10*/  SHF.R.U64 R8, R8, 0x4, R9 ;  /* 0x0000000408087819 */ /* 0x000fca0000001209 */
[----:B------:R4:W-:Y:S01]  /*0d20*/  STS [UR8+0xc], R8 ;  /* 0x00000c08ff007988 */ /* 0x0009e20008000808 */
[----:B--2---:R-:W-:Y:S02]  /*0d30*/  LOP3.LUT R5, R5, 0x7, RZ, 0xb8, !PT ;  /* 0x0000000705057812 */ /* 0x004fe400078eb8ff */
[----:B---3--:R-:W-:-:S03]  /*0d40*/  LOP3.LUT R4, R4, 0xf, R11, 0xb8, !PT ;  /* 0x0000000f04047812 */ /* 0x008fc600078eb80b */
[----:B------:R4:W-:Y:S04]  /*0d50*/  STS [UR8+0x34], R5 ;  /* 0x00003405ff007988 */ /* 0x0009e80008000808 */
[----:B------:R4:W-:Y:S02]  /*0d60*/  STS [UR8+0x1c], R4 ;  /* 0x00001c04ff007988 */ /* 0x0009e40008000808 */
.L_x_27:
[----:B------:R-:W-:Y:S05]  /*0d70*/  BSYNC.RECONVERGENT B1 ;  /* 0x0000000000017941 */ /* 0x000fea0003800200 */
.L_x_26:
[----:B------:R-:W-:Y:S04]  /*0d80*/  BSSY.RECONVERGENT B2, `(.L_x_28) ;  /* 0x000001a000027945 */ /* 0x000fe80003800200 */
[----:B------:R-:W-:Y:S04]  /*0d90*/  BSSY.RELIABLE B1, `(.L_x_29) ;  /* 0x0000015000017945 */ /* 0x000fe80003800100 */
[----:B------:R-:W-:Y:S05]  /*0da0*/  @P3 BRA `(.L_x_30) ;  /* 0x0000000000203947 */ /* 0x000fea0003800000 */
[----:B--2-4-:R-:W2:Y:S02]  /*0db0*/  LDS R4, [UR8+0x34] ;  /* 0x00003408ff047984 */ /* 0x014ea40008000800 */
[----:B--2---:R-:W-:-:S05]  /*0dc0*/  LOP3.LUT R4, R4, 0x38, RZ, 0xb8, !PT ;  /* 0x0000003804047812 */ /* 0x004fca00078eb8ff */
[----:B------:R2:W-:Y:S01]  /*0dd0*/  STS [UR8+0x34], R4 ;  /* 0x00003404ff007988 */ /* 0x0005e20008000808 */
[----:B------:R-:W-:Y:S05]  /*0de0*/  @P3 BRA `(.L_x_31) ;  /* 0x0000000000203947 */ /* 0x000fea0003800000 */
[----:B--2---:R-:W2:Y:S01]  /*0df0*/  LDS R4, [UR8+0x8] ;  /* 0x00000808ff047984 */ /* 0x004ea20008000800 */
[----:B------:R-:W-:-:S05]  /*0e00*/  IMAD.MOV.U32 R5, RZ, RZ, 0x780 ;  /* 0x00000780ff057424 */ /* 0x000fca00078e00ff */
[----:B--2---:R-:W-:-:S05]  /*0e10*/  LOP3.LUT R4, R4, 0x300, R5, 0xd8, !PT ;  /* 0x0000030004047812 */ /* 0x004fca00078ed805 */
[----:B------:R2:W-:Y:S02]  /*0e20*/  STS [UR8+0x8], R4 ;  /* 0x00000804ff007988 */ /* 0x0005e40008000808 */
.L_x_30:
[----:B------:R-:W-:Y:S05]  /*0e30*/  @P3 BRA `(.L_x_32) ;  /* 0x0000000000283947 */ /* 0x000fea0003800000 */
[----:B--2-4-:R-:W2:Y:S02]  /*0e40*/  LDS R4, [UR8+0x8] ;  /* 0x00000808ff047984 */ /* 0x014ea40008000800 */
[----:B--2---:R-:W-:-:S05]  /*0e50*/  LOP3.LUT R4, R4, 0x1800, RZ, 0xb8, !PT ;  /* 0x0000180004047812 */ /* 0x004fca00078eb8ff */
[----:B------:R4:W-:Y:S02]  /*0e60*/  STS [UR8+0x8], R4 ;  /* 0x00000804ff007988 */ /* 0x0009e40008000808 */
.L_x_31:
[----:B------:R-:W-:Y:S05]  /*0e70*/  @P3 BREAK.RELIABLE B1 ;  /* 0x0000000000013942 */ /* 0x000fea0003800100 */
[----:B------:R-:W-:Y:S05]  /*0e80*/  @P3 BRA `(.L_x_33) ;  /* 0x0000000000243947 */ /* 0x000fea0003800000 */
[----:B--2-4-:R-:W2:Y:S01]  /*0e90*/  LDS R4, [UR8+0x8] ;  /* 0x00000808ff047984 */ /* 0x014ea20008000800 */
[----:B------:R-:W-:-:S05]  /*0ea0*/  IMAD.MOV.U32 R5, RZ, RZ, 0x6000 ;  /* 0x00006000ff057424 */ /* 0x000fca00078e00ff */
[----:B--2---:R-:W-:-:S04]  /*0eb0*/  LOP3.LUT R4, R4, 0x6000, R5, 0xd8, !PT ;  /* 0x0000600004047812 */ /* 0x004fc800078ed805 */
[----:B------:R-:W-:-:S05]  /*0ec0*/  LOP3.LUT R4, R4, 0x400000, RZ, 0xb8, !PT ;  /* 0x0040000004047812 */ /* 0x000fca00078eb8ff */
[----:B------:R2:W-:Y:S02]  /*0ed0*/  STS [UR8+0x8], R4 ;  /* 0x00000804ff007988 */ /* 0x0005e40008000808 */
.L_x_32:
[----:B------:R-:W-:Y:S05]  /*0ee0*/  BSYNC.RELIABLE B1 ;  /* 0x0000000000017941 */ /* 0x000fea0003800100 */
.L_x_29:
[----:B--2-4-:R-:W2:Y:S02]  /*0ef0*/  @!P3 LDS R4, [UR8+0x8] ;  /* 0x00000808ff04b984 */ /* 0x014ea40008000800 */
[----:B--2---:R-:W-:-:S05]  /*0f00*/  @!P3 LOP3.LUT R4, R4, 0x8000, RZ, 0xb8, !PT ;  /* 0x000080000404b812 */ /* 0x004fca00078eb8ff */
[----:B------:R2:W-:Y:S02]  /*0f10*/  @!P3 STS [UR8+0x8], R4 ;  /* 0x00000804ff00b988 */ /* 0x0005e40008000808 */
.L_x_33:
[----:B------:R-:W-:Y:S05]  /*0f20*/  BSYNC.RECONVERGENT B2 ;  /* 0x0000000000027941 */ /* 0x000fea0003800200 */
.L_x_28:
[----:B------:R-:W-:Y:S05]  /*0f30*/  WARPSYNC.ALL ;  /* 0x0000000000007948 */ /* 0x000fea0003800000 */
[----:B------:R-:W-:Y:S01]  /*0f40*/  NOP ;  /* 0x0000000000007918 */ /* 0x000fe20000000000 */
[----:B------:R-:W-:-:S04]  /*0f50*/  UIADD3 UR5, UPT, UPT, UR4, 0x80, URZ ;  /* 0x0000008004057890 */ /* 0x000fc8000fffe0ff */
[----:B------:R-:W-:-:S04]  /*0f60*/  UIADD3 UR32, UP0, UPT, UR5, UR14, URZ ;  /* 0x0000000e05207290 */ /* 0x000fc8000ff1e0ff */
[----:B------:R-:W-:Y:S01]  /*0f70*/  ULEA.HI.X.SX32 UR33, UR5, UR15, 0x1, UP0 ;  /* 0x0000000f05217291 */ /* 0x000fe200080f0eff */
[----:B------:R-:W-:Y:S11]  /*0f80*/  @P0 BRA `(.L_x_34) ;  /* 0x0000000000300947 */ /* 0x000ff60003800000 */
[----:B--2-4-:R-:W2:Y:S01]  /*0f90*/  S2R R4, SR_LANEID ;  /* 0x0000000000047919 */ /* 0x014ea20000000000 */
[----:B------:R-:W-:Y:S05]  /*0fa0*/  WARPSYNC.ALL ;  /* 0x0000000000007948 */ /* 0x000fea0003800000 */
[----:B------:R-:W-:Y:S01]  /*0fb0*/  NOP ;  /* 0x0000000000007918 */ /* 0x000fe20000000000 */
[----:B--2---:R-:W-:-:S05]  /*0fc0*/  IMAD.SHL.U32 R8, R4, 0x4, RZ ;  /* 0x0000000404087824 */ /* 0x004fca00078e00ff */
[----:B------:R-:W2:Y:S01]  /*0fd0*/  LDS R9, [R8+UR8] ;  /* 0x0000000808097984 */ /* 0x000ea20008000800 */
[----:B------:R-:W-:-:S05]  /*0fe0*/  IADD3 R4, P1, PT, R8, UR32, RZ ;  /* 0x0000002008047c10 */ /* 0x000fca000ff3e0ff */
[----:B------:R-:W-:-:S05]  /*0ff0*/  IMAD.X R5, RZ, RZ, UR33, P1 ;  /* 0x00000021ff057e24 */ /* 0x000fca00088e06ff */
[----:B--2---:R2:W4:Y:S01]  /*1000*/  ATOMG.E.EXCH.STRONG.GPU PT, RZ, [R4], R9 ;  /* 0x0000000904ff73a8 */ /* 0x00452200041ee100 */
[----:B------:R-:W-:-:S04]  /*1010*/  DEPBAR {5,4,3,2,1,0} ;  /* 0x0000003f0000791a */ /* 0x000fc80000000000 */
[----:B------:R-:W3:Y:S02]  /*1020*/  CCTL.E.C.LDCU.IV.DEEP [UR32] ;  /* 0x0000000020007540 */ /* 0x000ee40009c08000 */
[----:B---3--:R2:W-:Y:S01]  /*1030*/  UTMACCTL.IV [UR32] ;  /* 0x00000000200079b9 */ /* 0x0085e20008000000 */
[----:B------:R-:W-:Y:S01]  /*1040*/  NOP ;  /* 0x0000000000007918 */ /* 0x000fe20000000000 */
.L_x_34:
[----:B------:R-:W-:Y:S05]  /*1050*/  @P0 BRA `(.L_x_35) ;  /* 0x00000000000c0947 */ /* 0x000fea0003800000 */
[----:B------:R0:W-:Y:S01]  /*1060*/  UTMACMDFLUSH ;  /* 0x00000000000079b7 */ /* 0x0001e20000000000 */
[----:B------:R-:W-:Y:S05]  /*1070*/  @P0 BRA `(.L_x_35) ;  /* 0x0000000000040947 */ /* 0x000fea0003800000 */
[----:B------:R-:W-:-:S04]  /*1080*/  DEPBAR.LE SB0, 0x0 ;  /* 0x000080000000791a */ /* 0x000fc80000000000 */
.L_x_35:
[----:B------:R-:W-:Y:S05]  /*1090*/  WARPSYNC.ALL ;  /* 0x0000000000007948 */ /* 0x000fea0003800000 */
[----:B------:R-:W-:Y:S01]  /*10a0*/  NOP ;  /* 0x0000000000007918 */ /* 0x000fe20000000000 */
[----:B----4-:R-:W-:Y:S06]  /*10b0*/  BAR.SYNC.DEFER_BLOCKING 0x0 ;  /* 0x0000000000007b1d */ /* 0x010fec0000010000 */
[----:B------:R-:W-:Y:S02]  /*10c0*/  BSSY.RECONVERGENT B2, `(.L_x_36) ;  /* 0x000000b000027945 */ /* 0x000fe40003800200 */
[----:B------:R-:W-:Y:S06]  /*10d0*/  BAR.SYNC.DEFER_BLOCKING 0x0 ;  /* 0x0000000000007b1d */ /* 0x000fec0000010000 */
[----:B------:R4:W-:Y:S01]  /*10e0*/  @!P0 STS [R7], RZ ;  /* 0x000000ff07008388 */ /* 0x0009e20000000800 */
[----:B------:R-:W-:Y:S01]  /*10f0*/  NOP ;  /* 0x0000000000007918 */ /* 0x000fe20000000000 */
[----:B------:R-:W-:Y:S05]  /*1100*/  @P3 BRA `(.L_x_37) ;  /* 0x0000000000183947 */ /* 0x000fea0003800000 */
[----:B--2---:R-:W2:Y:S01]  /*1110*/  LDS R4, [UR8+0x8] ;  /* 0x00000808ff047984 */ /* 0x004ea20008000800 */
[----:B------:R-:W3:Y:S01]  /*1120*/  LDC.64 R8, c[0x0][0x390] ;  /* 0x0000e400ff087b82 */ /* 0x000ee20000000a00 */
[----:B------:R-:W-:Y:S02]  /*1130*/  IMAD.MOV.U32 R5, RZ, RZ, 0x70 ;  /* 0x00000070ff057424 */ /* 0x000fe400078e00ff */
[----:B---3--:R3:W-:Y:S03]  /*1140*/  STS.64 [UR8], R8 ;  /* 0x00000008ff007988 */ /* 0x0087e60008000a08 */
[----:B--2---:R-:W-:-:S05]  /*1150*/  LOP3.LUT R4, R4, 0x10, R5, 0xd8, !PT ;  /* 0x0000001004047812 */ /* 0x004fca00078ed805 */
[----:B------:R3:W-:Y:S02]  /*1160*/  STS [UR8+0x8], R4 ;  /* 0x00000804ff007988 */ /* 0x0007e40008000808 */
.L_x_37:
[----:B--2---:R-:W-:Y:S05]  /*1170*/  BSYNC.RECONVERGENT B2 ;  /* 0x0000000000027941 */ /* 0x004fea0003800200 */
.L_x_36:
[----:B------:R-:W-:Y:S04]  /*1180*/  BSSY.RECONVERGENT B3, `(.L_x_38) ;  /* 0x0000011000037945 */ /* 0x000fe80003800200 */
[----:B------:R-:W-:Y:S04]  /*1190*/  BSSY.RELIABLE B2, `(.L_x_39) ;  /* 0x000000e000027945 */ /* 0x000fe80003800100 */
[----:B------:R-:W-:Y:S05]  /*11a0*/  @P3 BRA `(.L_x_40) ;  /* 0x0000000000243947 */ /* 0x000fea0003800000 */
[----:B---3--:R-:W2:Y:S01]  /*11b0*/  LDS R4, [UR8+0x34] ;  /* 0x00003408ff047984 */ /* 0x008ea20008000800 */
[----:B------:R-:W-:-:S05]  /*11c0*/  IMAD.MOV.U32 R5, RZ, RZ, 0x3f000000 ;  /* 0x3f000000ff057424 */ /* 0x000fca00078e00ff */
[----:B--2---:R-:W-:-:S05]  /*11d0*/  LOP3.LUT R4, R4, 0xff000000, R5, 0xb8, !PT ;  /* 0xff00000004047812 */ /* 0x004fca00078eb805 */
[----:B------:R2:W-:Y:S01]  /*11e0*/  STS [UR8+0x34], R4 ;  /* 0x00003404ff007988 */ /* 0x0005e20008000808 */
[----:B------:R-:W-:Y:S05]  /*11f0*/  @P3 BRA `(.L_x_41) ;  /* 0x00000000001c3947 */ /* 0x000fea0003800000 */
[----:B--2---:R-:W2:Y:S01]  /*1200*/  LDS R4, [UR8+0x38] ;  /* 0x00003808ff047984 */ /* 0x004ea20008000800 */
[----:B------:R-:W-:-:S05]  /*1210*/  IMAD.MOV.U32 R5, RZ, RZ, 0x3f ;  /* 0x0000003fff057424 */ /* 0x000fca00078e00ff */
[----:B--2---:R-:W-:-:S05]  /*1220*/  LOP3.LUT R4, R4, 0xff, R5, 0xb8, !PT ;  /* 0x000000ff04047812 */ /* 0x004fca00078eb805 */
[----:B------:R2:W-:Y:S02]  /*1230*/  STS [UR8+0x38], R4 ;  /* 0x00003804ff007988 */ /* 0x0005e40008000808 */
.L_x_40:
[----:B------:R-:W-:Y:S05]  /*1240*/  @P3 BREAK.RELIABLE B2 ;  /* 0x0000000000023942 */ /* 0x000fea0003800100 */
[----:B------:R-:W-:Y:S05]  /*1250*/  @P3 BRA `(.L_x_42) ;  /* 0x00000000000c3947 */ /* 0x000fea0003800000 */
[----:B------:R2:W-:Y:S02]  /*1260*/  STS [UR8+0x20], R3 ;  /* 0x00002003ff007988 */ /* 0x0005e40008000808 */
.L_x_41:
[----:B------:R-:W-:Y:S05]  /*1270*/  BSYNC.RELIABLE B2 ;  /* 0x0000000000027941 */ /* 0x000fea0003800100 */
.L_x_39:
[----:B------:R2:W-:Y:S02]  /*1280*/  @!P3 STS [UR8+0x24], R2 ;  /* 0x00002402ff00b988 */ /* 0x0005e40008000808 */
.L_x_42:
[----:B------:R-:W-:Y:S05]  /*1290*/  BSYNC.RECONVERGENT B3 ;  /* 0x0000000000037941 */ /* 0x000fea0003800200 */
.L_x_38:
[----:B------:R-:W-:Y:S05]  /*12a0*/  WARPSYNC.ALL ;  /* 0x0000000000007948 */ /* 0x000fea0003800000 */
[----:B------:R-:W-:Y:S01]  /*12b0*/  NOP ;  /* 0x0000000000007918 */ /* 0x000fe20000000000 */
[----:B------:R-:W-:Y:S04]  /*12c0*/  BSSY.RECONVERGENT B3, `(.L_x_43) ;  /* 0x000000e000037945 */ /* 0x000fe80003800200 */
[----:B------:R-:W-:Y:S05]  /*12d0*/  @P3 BRA `(.L_x_44) ;  /* 0x0000000000303947 */ /* 0x000fea0003800000 */
[----:B--2--5:R-:W2:Y:S01]  /*12e0*/  LDS R3, [UR8+0x34] ;  /* 0x00003408ff037984 */ /* 0x024ea20008000800 */
[----:B---3--:R-:W3:Y:S03]  /*12f0*/  LDC.64 R4, c[0x0][0x3b8] ;  /* 0x0000ee00ff047b82 */ /* 0x008ee60000000a00 */
[----:B------:R-:W5:Y:S01]  /*1300*/  LDS R2, [UR8+0x1c] ;  /* 0x00001c08ff027984 */ /* 0x000f620008000800 */
[C---:B---3--:R-:W-:Y:S01]  /*1310*/  SHF.L.U64.HI R5, R4.reuse, 0x1, R5 ;  /* 0x0000000104057819 */ /* 0x048fe20000010205 */
[----:B------:R-:W-:-:S03]  /*1320*/  IMAD.SHL.U32 R4, R4, 0x2, RZ ;  /* 0x0000000204047824 */ /* 0x000fc600078e00ff */
[--C-:B----4-:R-:W-:Y:S02]  /*1330*/  SHF.R.U32.HI R7, RZ, 0x4, R5.reuse ;  /* 0x00000004ff077819 */ /* 0x110fe40000011605 */
[----:B------:R-:W-:-:S05]  /*1340*/  SHF.R.U64 R4, R4, 0x4, R5 ;  /* 0x0000000404047819 */ /* 0x000fca0000001205 */
[----:B------:R3:W-:Y:S01]  /*1350*/  STS [UR8+0xc], R4 ;  /* 0x00000c04ff007988 */ /* 0x0007e20008000808 */
[----:B--2---:R-:W-:Y:S02]  /*1360*/  LOP3.LUT R3, R3, 0x7, RZ, 0xb8, !PT ;  /* 0x0000000703037812 */ /* 0x004fe400078eb8ff */
[----:B-----5:R-:W-:-:S03]  /*1370*/  LOP3.LUT R2, R2, 0xf, R7, 0xb8, !PT ;  /* 0x0000000f02027812 */ /* 0x020fc600078eb807 */
[----:B------:R3:W-:Y:S04]  /*1380*/  STS [UR8+0x34], R3 ;  /* 0x00003403ff007988 */ /* 0x0007e80008000808 */
[----:B------:R3:W-:Y:S02]  /*1390*/  STS [UR8+0x1c], R2 ;  /* 0x00001c02ff007988 */ /* 0x0007e40008000808 */
.L_x_44:
[----:B------:R-:W-:Y:S05]  /*13a0*/  BSYNC.RECONVERGENT B3 ;  /* 0x0000000000037941 */ /* 0x000fea0003800200 */
.L_x_43:
[----:B------:R-:W-:Y:S04]  /*13b0*/  BSSY.RECONVERGENT B4, `(.L_x_45) ;  /* 0x000001a000047945 */ /* 0x000fe80003800200 */
[----:B------:R-:W-:Y:S04]  /*13c0*/  BSSY.RELIABLE B3, `(.L_x_46) ;  /* 0x0000015000037945 */ /* 0x000fe80003800100 */
[----:B------:R-:W-:Y:S05]  /*13d0*/  @P3 BRA `(.L_x_47) ;  /* 0x0000000000203947 */ /* 0x000fea0003800000 */
[----:B--23--:R-:W2:Y:S02]  /*13e0*/  LDS R2, [UR8+0x34] ;  /* 0x00003408ff027984 */ /* 0x00cea40008000800 */
[----:B--2---:R-:W-:-:S05]  /*13f0*/  LOP3.LUT R2, R2, 0x38, RZ, 0xb8, !PT ;  /* 0x0000003802027812 */ /* 0x004fca00078eb8ff */
[----:B------:R2:W-:Y:S01]  /*1400*/  STS [UR8+0x34], R2 ;  /* 0x00003402ff007988 */ /* 0x0005e20008000808 */
[----:B------:R-:W-:Y:S05]  /*1410*/  @P3 BRA `(.L_x_48) ;  /* 0x0000000000203947 */ /* 0x000fea0003800000 */
[----:B--2---:R-:W2:Y:S01]  /*1420*/  LDS R2, [UR8+0x8] ;  /* 0x00000808ff027984 */ /* 0x004ea20008000800 */
[----:B-----5:R-:W-:-:S05]  /*1430*/  IMAD.MOV.U32 R3, RZ, RZ, 0x780 ;  /* 0x00000780ff037424 */ /* 0x020fca00078e00ff */
[----:B--2---:R-:W-:-:S05]  /*1440*/  LOP3.LUT R2, R2, 0x300, R3, 0xd8, !PT ;  /* 0x0000030002027812 */ /* 0x004fca00078ed803 */
[----:B------:R2:W-:Y:S02]  /*1450*/  STS [UR8+0x8], R2 ;  /* 0x00000802ff007988 */ /* 0x0005e40008000808 */
.L_x_47:
[----:B------:R-:W-:Y:S05]  /*1460*/  @P3 BRA `(.L_x_49) ;  /* 0x0000000000283947 */ /* 0x000fea0003800000 */
[----:B--23--:R-:W2:Y:S02]  /*1470*/  LDS R2, [UR8+0x8] ;  /* 0x00000808ff027984 */ /* 0x00cea40008000800 */
[----:B--2---:R-:W-:-:S05]  /*1480*/  LOP3.LUT R2, R2, 0x1800, RZ, 0xb8, !PT ;  /* 0x0000180002027812 */ /* 0x004fca00078eb8ff */
[----:B------:R3:W-:Y:S02]  /*1490*/  STS [UR8+0x8], R2 ;  /* 0x00000802ff007988 */ /* 0x0007e40008000808 */
.L_x_48:
[----:B------:R-:W-:Y:S05]  /*14a0*/  @P3 BREAK.RELIABLE B3 ;  /* 0x0000000000033942 */ /* 0x000fea0003800100 */
[----:B------:R-:W-:Y:S05]  /*14b0*/  @P3 BRA `(.L_x_50) ;  /* 0x0000000000243947 */ /* 0x000fea0003800000 */
[----:B--23--:R-:W2:Y:S01]  /*14c0*/  LDS R2, [UR8+0x8] ;  /* 0x00000808ff027984 */ /* 0x00cea20008000800 */
[----:B-----5:R-:W-:-:S05]  /*14d0*/  IMAD.MOV.U32 R3, RZ, RZ, 0x6000 ;  /* 0x00006000ff037424 */ /* 0x020fca00078e00ff */
[----:B--2---:R-:W-:-:S04]  /*14e0*/  LOP3.LUT R2, R2, 0x6000, R3, 0xd8, !PT ;  /* 0x0000600002027812 */ /* 0x004fc800078ed803 */
[----:B------:R-:W-:-:S05]  /*14f0*/  LOP3.LUT R2, R2, 0x400000, RZ, 0xb8, !PT ;  /* 0x0040000002027812 */ /* 0x000fca00078eb8ff */
[----:B------:R2:W-:Y:S02]  /*1500*/  STS [UR8+0x8], R2 ;  /* 0x00000802ff007988 */ /* 0x0005e40008000808 */
.L_x_49:
[----:B------:R-:W-:Y:S05]  /*1510*/  BSYNC.RELIABLE B3 ;  /* 0x0000000000037941 */ /* 0x000fea0003800100 */
.L_x_46:
[----:B--23--:R-:W2:Y:S02]  /*1520*/  @!P3 LDS R2, [UR8+0x8] ;  /* 0x00000808ff02b984 */ /* 0x00cea40008000800 */
[----:B--2---:R-:W-:-:S05]  /*1530*/  @!P3 LOP3.LUT R2, R2, 0x8000, RZ, 0xb8, !PT ;  /* 0x000080000202b812 */ /* 0x004fca00078eb8ff */
[----:B------:R2:W-:Y:S02]  /*1540*/  @!P3 STS [UR8+0x8], R2 ;  /* 0x00000802ff00b988 */ /* 0x0005e40008000808 */
.L_x_50:
[----:B------:R-:W-:Y:S05]  /*1550*/  BSYNC.RECONVERGENT B4 ;  /* 0x0000000000047941 */ /* 0x000fea0003800200 */
.L_x_45:
[----:B------:R-:W-:Y:S05]  /*1560*/  WARPSYNC.ALL ;  /* 0x0000000000007948 */ /* 0x000fea0003800000 */
[----:B------:R-:W-:Y:S01]  /*1570*/  NOP ;  /* 0x0000000000007918 */ /* 0x000fe20000000000 */
[----:B------:R-:W-:-:S04]  /*1580*/  UIADD3 UR4, UPT, UPT, UR4, 0x100, URZ ;  /* 0x0000010004047890 */ /* 0x000fc8000fffe0ff */
[----:B------:R-:W-:-:S04]  /*1590*/  UIADD3 UR14, UP0, UPT, UR4, UR14, URZ ;  /* 0x0000000e040e7290 */ /* 0x000fc8000ff1e0ff */
[----:B------:R-:W-:Y:S01]  /*15a0*/  ULEA.HI.X.SX32 UR15, UR4, UR15, 0x1, UP0 ;  /* 0x0000000f040f7291 */ /* 0x000fe200080f0eff */
[----:B------:R-:W-:Y:S11]  /*15b0*/  @P0 BRA `(.L_x_51) ;  /* 0x0000000000300947 */ /* 0x000ff60003800000 */
[----:B--23--:R-:W2:Y:S01]  /*15c0*/  S2R R2, SR_LANEID ;  /* 0x0000000000027919 */ /* 0x00cea20000000000 */
[----:B------:R-:W-:Y:S05]  /*15d0*/  WARPSYNC.ALL ;  /* 0x0000000000007948 */ /* 0x000fea0003800000 */
[----:B------:R-:W-:Y:S01]  /*15e0*/  NOP ;  /* 0x0000000000007918 */ /* 0x000fe20000000000 */
[----:B--2---:R-:W-:-:S05]  /*15f0*/  IMAD.SHL.U32 R4, R2, 0x4, RZ ;  /* 0x0000000402047824 */ /* 0x004fca00078e00ff */
[----:B------:R-:W2:Y:S01]  /*1600*/  LDS R5, [R4+UR8] ;  /* 0x0000000804057984 */ /* 0x000ea20008000800 */
[----:B------:R-:W-:-:S05]  /*1610*/  IADD3 R2, P1, PT, R4, UR14, RZ ;  /* 0x0000000e04027c10 */ /* 0x000fca000ff3e0ff */
[----:B-----5:R-:W-:-:S05]  /*1620*/  IMAD.X R3, RZ, RZ, UR15, P1 ;  /* 0x0000000fff037e24 */ /* 0x020fca00088e06ff */
[----:B--2---:R2:W3:Y:S01]  /*1630*/  ATOMG.E.EXCH.STRONG.GPU PT, RZ, [R2], R5 ;  /* 0x0000000502ff73a8 */ /* 0x0044e200041ee100 */
[----:B------:R-:W-:-:S04]  /*1640*/  DEPBAR {5,4,3,2,1,0} ;  /* 0x0000003f0000791a */ /* 0x000fc80000000000 */
[----:B------:R-:W5:Y:S02]  /*1650*/  CCTL.E.C.LDCU.IV.DEEP [UR14] ;  /* 0x000000000e007540 */ /* 0x000f640009c08000 */
[----:B-----5:R2:W-:Y:S01]  /*1660*/  UTMACCTL.IV [UR14] ;  /* 0x000000000e0079b9 */ /* 0x0205e20008000000 */
[----:B------:R-:W-:Y:S01]  /*1670*/  NOP ;  /* 0x0000000000007918 */ /* 0x000fe20000000000 */
.L_x_51:
[----:B------:R-:W-:Y:S05]  /*1680*/  @P0 BRA `(.L_x_52) ;  /* 0x00000000000c0947 */ /* 0x000fea0003800000 */
[----:B------:R0:W-:Y:S01]  /*1690*/  UTMACMDFLUSH ;  /* 0x00000000000079b7 */ /* 0x0001e20000000000 */
[----:B------:R-:W-:Y:S05]  /*16a0*/  @P0 BRA `(.L_x_52) ;  /* 0x0000000000040947 */ /* 0x000fea0003800000 */
[----:B------:R-:W-:-:S04]  /*16b0*/  DEPBAR.LE SB0, 0x0 ;  /* 0x000080000000791a */ /* 0x000fc80000000000 */
.L_x_52:
[----:B------:R-:W-:Y:S05]  /*16c0*/  WARPSYNC.ALL ;  /* 0x0000000000007948 */ /* 0x000fea0003800000 */
[----:B------:R-:W-:Y:S01]  /*16d0*/  NOP ;  /* 0x0000000000007918 */ /* 0x000fe20000000000 */
[----:B---3--:R-:W-:Y:S01]  /*16e0*/  BAR.SYNC.DEFER_BLOCKING 0x0 ;  /* 0x0000000000007b1d */ /* 0x008fe20000010000 */
[----:B--2---:R-:W-:Y:S01]  /*16f0*/  SHF.R.U32.HI R2, RZ, 0x5, R0 ;  /* 0x00000005ff027819 */ /* 0x004fe20000011600 */
[----:B------:R-:W-:-:S03]  /*1700*/  UIADD3 UR7, UPT, UPT, UR8, 0x18020, URZ ;  /* 0x0001802008077890 */ /* 0x000fc6000fffe0ff */
[----:B------:R-:W-:Y:S01]  /*1710*/  R2UR UR9, R2 ;  /* 0x00000000020972ca */ /* 0x000fe200000e0000 */
[----:B------:R-:W-:Y:S01]  /*1720*/  VOTEU.ALL UP0, P3 ;  /* 0x0000000000ff7886 */ /* 0x000fe20001800000 */
[----:B------:R-:W-:Y:S01]  /*1730*/  UMOV UR4, 0x1 ;  /* 0x0000000100047882 */ /* 0x000fe20000000000 */
[----:B------:R-:W-:Y:S01]  /*1740*/  VOTEU.ALL UP1, P3 ;  /* 0x0000000000ff7886 */ /* 0x000fe20001820000 */
[----:B------:R-:W-:Y:S02]  /*1750*/  BSSY.RECONVERGENT B4, `(.L_x_53) ;  /* 0x0000018000047945 */ /* 0x000fe40003800200 */
[----:B------:R-:W-:-:S04]  /*1760*/  @!UP0 UIADD3 UR18, UPT, UPT, -UR4, 0x100000, URZ ;  /* 0x0010000004128890 */ /* 0x000fc8000fffe1ff */
[----:B------:R-:W-:Y:S02]  /*1770*/  @!UP0 USHF.L.U32 UR19, UR18, 0xb, URZ ;  /* 0x0000000b12138899 */ /* 0x000fe400080006ff */
[----:B------:R-:W-:Y:S02]  /*1780*/  @!UP0 USHF.L.U32 UR18, UR18, 0x1, URZ ;  /* 0x0000000112128899 */ /* 0x000fe400080006ff */
[----:B------:R-:W-:-:S04]  /*1790*/  @!UP0 UIADD3 UR4, UPT, UPT, -UR4, 0x100000, URZ ;  /* 0x0010000004048890 */ /* 0x000fc8000fffe1ff */
[----:B------:R-:W-:Y:S02]  /*17a0*/  @!UP0 USHF.L.U32 UR5, UR4, 0xb, URZ ;  /* 0x0000000b04058899 */ /* 0x000fe400080006ff */
[----:B------:R-:W-:Y:S01]  /*17b0*/  @!UP0 USHF.L.U32 UR4, UR4, 0x1, URZ ;  /* 0x0000000104048899 */ /* 0x000fe200080006ff */
[----:B------:R-:W-:Y:S01]  /*17c0*/  VOTEU.ALL UP0, P3 ;  /* 0x0000000000ff7886 */ /* 0x000fe20001800000 */
[----:B------:R-:W2:Y:S04]  /*17d0*/  FENCE.VIEW.ASYNC.S ;  /* 0x00000000000073c6 */ /* 0x000ea80000000000 */
[----:B--2---:R2:W3:Y:S06]  /*17e0*/  @!UP0 SYNCS.EXCH.64 URZ, [UR8+0x18000], UR18 ;  /* 0x0180001208ff85b2 */ /* 0x0044ec0008000100 */
[----:B------:R2:W3:Y:S02]  /*17f0*/  @!UP1 SYNCS.EXCH.64 URZ, [UR8+0x18020], UR4 ;  /* 0x0180200408ff95b2 */ /* 0x0004e40008000100 */
[----:B---3--:R-:W-:Y:S06]  /*1800*/  BAR.SYNC.DEFER_BLOCKING 0x0 ;  /* 0x0000000000007b1d */ /* 0x008fec0000010000 */
[----:B------:R-:W-:Y:S05]  /*1810*/  @P3 BRA `(.L_x_54) ;  /* 0x00000000002c3947 */ /* 0x000fea0003800000 */
[----:B--2---:R-:W-:Y:S02]  /*1820*/  UMOV UR4, 0x1 ;  /* 0x0000000100047882 */ /* 0x004fe40000000000 */
[----:B------:R-:W-:-:S04]  /*1830*/  UIADD3 UR18, UPT, UPT, -UR4, 0x100000, URZ ;  /* 0x0010000004127890 */ /* 0x000fc8000fffe1ff */
[----:B------:R-:W-:Y:S02]  /*1840*/  USHF.L.U32 UR19, UR18, 0xb, URZ ;  /* 0x0000000b12137899 */ /* 0x000fe400080006ff */
[----:B------:R-:W-:Y:S02]  /*1850*/  USHF.L.U32 UR18, UR18, 0x1, URZ ;  /* 0x0000000112127899 */ /* 0x000fe400080006ff */
[----:B------:R-:W-:-:S04]  /*1860*/  UIADD3 UR4, UPT, UPT, -UR4, 0x100000, URZ ;  /* 0x0010000004047890 */ /* 0x000fc8000fffe1ff */
[----:B------:R-:W-:Y:S02]  /*1870*/  USHF.L.U32 UR5, UR4, 0xb, URZ ;  /* 0x0000000b04057899 */ /* 0x000fe400080006ff */
[----:B------:R-:W-:Y:S01]  /*1880*/  USHF.L.U32 UR4, UR4, 0x1, URZ ;  /* 0x0000000104047899 */ /* 0x000fe200080006ff */
[----:B------:R-:W2:Y:S03]  /*1890*/  FENCE.VIEW.ASYNC.S ;  /* 0x00000000000073c6 */ /* 0x000ea60000000000 */
[----:B--2---:R3:W2:Y:S08]  /*18a0*/  SYNCS.EXCH.64 URZ, [UR8+0x18008], UR18 ;  /* 0x0180081208ff75b2 */ /* 0x0046b00008000100 */
[----:B------:R3:W4:Y:S02]  /*18b0*/  SYNCS.EXCH.64 URZ, [UR8+0x18028], UR4 ;  /* 0x0180280408ff75b2 */ /* 0x0007240008000100 */
[----:B---3--:R-:W-:Y:S01]  /*18c0*/  NOP ;  /* 0x0000000000007918 */ /* 0x008fe20000000000 */
.L_x_54:
[----:B--2---:R-:W-:Y:S05]  /*18d0*/  BSYNC.RECONVERGENT B4 ;  /* 0x0000000000047941 */ /* 0x004fea0003800200 */
.L_x_53:
[----:B----4-:R-:W-:Y:S01]  /*18e0*/  BAR.SYNC.DEFER_BLOCKING 0x0 ;  /* 0x0000000000007b1d */ /* 0x010fe20000010000 */
[----:B------:R-:W-:Y:S01]  /*18f0*/  USHF.L.U32 UR23, UR13, 0x6, URZ ;  /* 0x000000060d177899 */ /* 0x000fe200080006ff */
[----:B------:R-:W-:Y:S01]  /*1900*/  ISETP.GE.AND P0, PT, R6, 0x1, PT ;  /* 0x000000010600780c */ /* 0x000fe20003f06270 */
[----:B------:R-:W-:-:S03]  /*1910*/  USHF.L.U32 UR6, UR16, 0x6, URZ ;  /* 0x0000000610067899 */ /* 0x000fc600080006ff */
[----:B------:R-:W-:Y:S04]  /*1920*/  BSSY.RECONVERGENT B4, `(.L_x_55) ;  /* 0x000000d000047945 */ /* 0x000fe80003800200 */
[----:B------:R-:W-:Y:S05]  /*1930*/  @P3 BRA `(.L_x_56) ;  /* 0x00000000002c3947 */ /* 0x000fea0003800000 */
[----:B------:R-:W-:Y:S02]  /*1940*/  UMOV UR4, 0x1 ;  /* 0x0000000100047882 */ /* 0x000fe40000000000 */
[----:B------:R-:W-:-:S04]  /*1950*/  UIADD3 UR18, UPT, UPT, -UR4, 0x100000, URZ ;  /* 0x0010000004127890 */ /* 0x000fc8000fffe1ff */
[----:B------:R-:W-:Y:S02]  /*1960*/  USHF.L.U32 UR19, UR18, 0xb, URZ ;  /* 0x0000000b12137899 */ /* 0x000fe400080006ff */
[----:B------:R-:W-:Y:S02]  /*1970*/  USHF.L.U32 UR18, UR18, 0x1, URZ ;  /* 0x0000000112127899 */ /* 0x000fe400080006ff */
[----:B------:R-:W-:-:S04]  /*1980*/  UIADD3 UR4, UPT, UPT, -UR4, 0x100000, URZ ;  /* 0x0010000004047890 */ /* 0x000fc8000fffe1ff */
[----:B------:R-:W-:Y:S02]  /*1990*/  USHF.L.U32 UR5, UR4, 0xb, URZ ;  /* 0x0000000b04057899 */ /* 0x000fe400080006ff */
[----:B------:R-:W-:Y:S01]  /*19a0*/  USHF.L.U32 UR4, UR4, 0x1, URZ ;  /* 0x0000000104047899 */ /* 0x000fe200080006ff */
[----:B------:R-:W2:Y:S03]  /*19b0*/  FENCE.VIEW.ASYNC.S ;  /* 0x00000000000073c6 */ /* 0x000ea60000000000 */
[----:B--2---:R2:W3:Y:S08]  /*19c0*/  SYNCS.EXCH.64 URZ, [UR8+0x18010], UR18 ;  /* 0x0180101208ff75b2 */ /* 0x0044f00008000100 */
[----:B------:R2:W4:Y:S01]  /*19d0*/  SYNCS.EXCH.64 URZ, [UR8+0x18030], UR4 ;  /* 0x0180300408ff75b2 */ /* 0x0005220008000100 */
[----:B------:R-:W-:Y:S01]  /*19e0*/  NOP ;  /* 0x0000000000007918 */ /* 0x000fe20000000000 */
.L_x_56:
[----:B--2---:R-:W-:Y:S05]  /*19f0*/  BSYNC.RECONVERGENT B4 ;  /* 0x0000000000047941 */ /* 0x004fea0003800200 */
.L_x_55:
[----:B------:R-:W-:Y:S05]  /*1a00*/  @!P0 BRA `(.L_x_57) ;  /* 0x0000000c003c8947 */ /* 0x000fea0003800000 */
[----:B---34-:R-:W-:Y:S01]  /*1a10*/  BAR.SYNC.DEFER_BLOCKING 0x0 ;  /* 0x0000000000007b1d */ /* 0x018fe20000010000 */
[----:B------:R-:W-:Y:S01]  /*1a20*/  @!P3 IMAD.MOV.U32 R2, RZ, RZ, 0x8000 ;  /* 0x00008000ff02b424 */ /* 0x000fe200078e00ff */
[----:B------:R-:W-:Y:S01]  /*1a30*/  ELECT P1, URZ, PT ;  /* 0x0000000000ff782f */ /* 0x000fe20003820000 */
[----:B------:R-:W-:-:S03]  /*1a40*/  ULOP3.LUT UR4, UR9, 0x1, URZ, 0xc0, !UPT ;  /* 0x0000000109047892 */ /* 0x000fc6000f8ec0ff */
[C---:B------:R-:W-:Y:S02]  /*1a50*/  ISETP.LT.U32.AND P1, PT, R20.reuse, 0x40, P1 ;  /* 0x000000401400780c */ /* 0x040fe40000f21070 */
[----:B------:R-:W-:Y:S01]  /*1a60*/  ELECT P0, URZ, PT ;  /* 0x0000000000ff782f */ /* 0x000fe20003800000 */
[----:B------:R-:W-:Y:S02]  /*1a70*/  ULEA UR20, UR4, UR8, 0xd ;  /* 0x0000000804147291 */ /* 0x000fe4000f8e68ff */
[----:B------:R-:W-:Y:S01]  /*1a80*/  USHF.L.U32 UR22, UR4, 0x6, URZ ;  /* 0x0000000604167899 */ /* 0x000fe200080006ff */
[----:B------:R-:W-:Y:S01]  /*1a90*/  ISETP.LT.U32.AND P0, PT, R20, 0x20, P0 ;  /* 0x000000201400780c */ /* 0x000fe20000701070 */
[----:B------:R-:W-:Y:S01]  /*1aa0*/  UIADD3 UR16, UPT, UPT, UR8, 0xc000, URZ ;  /* 0x0000c00008107890 */ /* 0x000fe2000fffe0ff */
[----:B------:R-:W-:-:S05]  /*1ab0*/  UMOV UR18, UR6 ;  /* 0x0000000600127c82 */ /* 0x000fca0008000000 */
[----:B------:R-:W-:Y:S01]  /*1ac0*/  VOTEU.ANY UP0, P1 ;  /* 0x0000000000ff7886 */ /* 0x000fe20000800100 */
[----:B------:R2:W-:Y:S01]  /*1ad0*/  @!P3 SYNCS.ARRIVE.TRANS64 RZ, [UR8+0x18000], R2 ;  /* 0x01800002ffffb9a7 */ /* 0x0005e20008000008 */
[----:B------:R3:W-:Y:S06]  /*1ae0*/  MEMBAR.ALL.CTA ;  /* 0x0000000000007992 */ /* 0x0007ec0000008000 */
[----:B---3--:R-:W3:Y:S01]  /*1af0*/  FENCE.VIEW.ASYNC.S ;  /* 0x00000000000073c6 */ /* 0x008ee20000000000 */
[----:B------:R-:W-:Y:S01]  /*1b00*/  @UP0 UIADD3 UR21, UPT, UPT, UR8, 0x18000, URZ ;  /* 0x0001800008150890 */ /* 0x000fe2000fffe0ff */
[----:B---3--:R-:W-:Y:S01]  /*1b10*/  VOTEU.ANY UP0, P1 ;  /* 0x0000000000ff7886 */ /* 0x008fe20000800100 */
[----:B------:R-:W-:Y:S01]  /*1b20*/  VOTEU.ANY UP1, P0 ;  /* 0x0000000000ff7886 */ /* 0x000fe20000020100 */
[----:B------:R-:W-:-:S04]  /*1b30*/  VOTEU.ANY UP2, P0 ;  /* 0x0000000000ff7886 */ /* 0x000fc80000040100 */
[----:B------:R-:W-:Y:S01]  /*1b40*/  @UP1 UIADD3 UR17, UPT, UPT, UR8, 0x18000, URZ ;  /* 0x0001800008111890 */ /* 0x000fe2000fffe0ff */
[----:B------:R-:W-:Y:S01]  /*1b50*/  @UP1 UMOV UR19, URZ ;  /* 0x000000ff00131c82 */ /* 0x000fe20008000000 */
[----:B------:R-:W-:Y:S06]  /*1b60*/  BAR.SYNC.DEFER_BLOCKING 0x0 ;  /* 0x0000000000007b1d */ /* 0x000fec0000010000 */
[----:B------:R2:W-:Y:S01]  /*1b70*/  @UP0 UTMALDG.2D [UR20], [UR10] ;  /* 0x000000140a0005b4 */ /* 0x0005e20008008000 */
[----:B------:R-:W-:Y:S01]  /*1b80*/  UISETP.NE.U32.AND UP0, UPT, UR9, URZ, UPT ;  /* 0x000000ff0900728c */ /* 0x000fe2000bf05070 */
[----:B------:R-:W-:Y:S06]  /*1b90*/  BAR.SYNC.DEFER_BLOCKING 0x0 ;  /* 0x0000000000007b1d */ /* 0x000fec0000010000 */
[----:B------:R2:W-:Y:S02]  /*1ba0*/  @UP2 UTMALDG.2D [UR16], [UR32] ;  /* 0x00000010200025b4 */ /* 0x0005e40008008000 */
[----:B------:R-:W-:Y:S06]  /*1bb0*/  BAR.SYNC.DEFER_BLOCKING 0x0 ;  /* 0x0000000000007b1d */ /* 0x000fec0000010000 */
[----:B------:R-:W3:Y:S02]  /*1bc0*/  SYNCS.PHASECHK.TRANS64.TRYWAIT P0, [UR8+0x18000], RZ ;  /* 0x018000ffff0075a7 */ /* 0x000ee40008001108 */
[----:B--23--:R-:W-:Y:S05]  /*1bd0*/  @!P0 BRA `(.L_x_58) ;  /* 0x00000010006c8947 */ /* 0x00cfea0003800000 */
.L_x_74:
[----:B------:R-:W-:Y:S05]  /*1be0*/  BRA.U UP0, `(.L_x_59) ;  /* 0x0000000100c47547 */ /* 0x000fea000b800000 */
[----:B------:R-:W-:Y:S02]  /*1bf0*/  USHF.R.U32.HI UR18, URZ, 0x4, UR16 ;  /* 0x00000004ff127899 */ /* 0x000fe40008011610 */
[----:B------:R-:W-:Y:S02]  /*1c00*/  USHF.R.U32.HI UR16, URZ, 0x4, UR8 ;  /* 0x00000004ff107899 */ /* 0x000fe40008011608 */
[----:B------:R-:W-:Y:S02]  /*1c10*/  USGXT.U32 UR18, UR18, 0xe ;  /* 0x0000000e1212789a */ /* 0x000fe40008000000 */
[----:B------:R-:W-:Y:S02]  /*1c20*/  USGXT.U32 UR16, UR16, 0xe ;  /* 0x0000000e1010789a */ /* 0x000fe40008000000 */
[----:B------:R-:W-:Y:S02]  /*1c30*/  UIADD3 UR58, UP1, UPT, UR18, 0x80, URZ ;  /* 0x00000080123a7890 */ /* 0x000fe4000ff3e0ff */
[----:B------:R-:W-:Y:S01]  /*1c40*/  UIADD3 UR56, UP0, UPT, UR16, 0x2, URZ ;  /* 0x0000000210387890 */ /* 0x000fe2000ff1e0ff */
[----:B------:R-:W-:Y:S01]  /*1c50*/  UMOV UR4, URZ ;  /* 0x000000ff00047c82 */ /* 0x000fe20008000000 */
[----:B------:R-:W-:-:S02]  /*1c60*/  UMOV UR5, URZ ;  /* 0x000000ff00057c82 */ /* 0x000fc40008000000 */
[----:B------:R-:W-:Y:S02]  /*1c70*/  UIADD3.X UR57, UPT, UPT, UR4, 0x40004040, URZ, UP0, !UPT ;  /* 0x4000404004397890 */ /* 0x000fe400087fe4ff */
[----:B------:R-:W-:Y:S02]  /*1c80*/  UIADD3.X UR59, UPT, UPT, UR5, 0x40004040, URZ, UP1, !UPT ;  /* 0x40004040053b7890 */ /* 0x000fe40008ffe4ff */
[----:B------:R-:W-:Y:S02]  /*1c90*/  UIADD3.64 UR4, UPT, UPT, UR56, 0x2, URZ ;  /* 0x0000000238047897 */ /* 0x000fe4000fffe0ff */
[----:B------:R-:W-:Y:S02]  /*1ca0*/  UIADD3.64 UR34, UPT, UPT, UR58, 0x80, URZ ;  /* 0x000000803a227897 */ /* 0x000fe4000fffe0ff */
[----:B------:R-:W-:Y:S02]  /*1cb0*/  UIADD3.64 UR36, UPT, UPT, UR56, 0x4, URZ ;  /* 0x0000000438247897 */ /* 0x000fe4000fffe0ff */
[----:B------:R-:W-:-:S02]  /*1cc0*/  UIADD3.64 UR38, UPT, UPT, UR58, 0x100, URZ ;  /* 0x000001003a267897 */ /* 0x000fc4000fffe0ff */
[----:B------:R-:W-:Y:S02]  /*1cd0*/  UIADD3.64 UR40, UPT, UPT, UR56, 0x1fe, URZ ;  /* 0x000001fe38287897 */ /* 0x000fe4000fffe0ff */
[----:B------:R-:W-:Y:S02]  /*1ce0*/  UIADD3.64 UR42, UPT, UPT, UR58, 0x180, URZ ;  /* 0x000001803a2a7897 */ /* 0x000fe4000fffe0ff */
[----:B------:R-:W-:Y:S02]  /*1cf0*/  UIADD3.64 UR44, UPT, UPT, UR56, 0x200, URZ ;  /* 0x00000200382c7897 */ /* 0x000fe4000fffe0ff */
[----:B------:R-:W-:Y:S02]  /*1d00*/  UIADD3.64 UR46, UPT, UPT, UR58, 0x200, URZ ;  /* 0x000002003a2e7897 */ /* 0x000fe4000fffe0ff */
[----:B------:R-:W-:Y:S02]  /*1d10*/  UIADD3.64 UR48, UPT, UPT, UR56, 0x202, URZ ;  /* 0x0000020238307897 */ /* 0x000fe4000fffe0ff */
[----:B------:R-:W-:Y:S01]  /*1d20*/  UIADD3.64 UR50, UPT, UPT, UR58, 0x280, URZ ;  /* 0x000002803a327897 */ /* 0x000fe2000fffe0ff */
[----:B------:R-:W-:Y:S01]  /*1d30*/  UMOV UR24, 0x0 ;  /* 0x0000000000187882 */ /* 0x000fe20000000000 */
[----:B------:R-:W-:Y:S01]  /*1d40*/  UMOV UR25, 0x4110010 ;  /* 0x0411001000197882 */ /* 0x000fe20000000000 */
[----:B------:R-:W-:Y:S01]  /*1d50*/  UIADD3.64 UR52, UPT, UPT, UR56, 0x204, URZ ;  /* 0x0000020438347897 */ /* 0x000fe2000fffe0ff */
[----:B------:R-:W-:Y:S01]  /*1d60*/  UMOV UR17, 0x40004040 ;  /* 0x4000404000117882 */ /* 0x000fe20000000000 */
[----:B------:R-:W-:Y:S01]  /*1d70*/  UIADD3.64 UR54, UPT, UPT, UR58, 0x300, URZ ;  /* 0x000003003a367897 */ /* 0x000fe2000fffe0ff */
[----:B------:R-:W-:Y:S01]  /*1d80*/  UMOV UR19, 0x40004040 ;  /* 0x4000404000137882 */ /* 0x000fe20000000000 */
[----:B------:R-:W-:Y:S01]  /*1d90*/  UMOV UR20, 0x0 ;  /* 0x0000000000147882 */ /* 0x000fe20000000000 */
[----:B------:R-:W-:Y:S01]  /*1da0*/  UMOV UR21, 0x4110010 ;  /* 0x0411001000157882 */ /* 0x000fe20000000000 */
[----:B------:R-:W-:Y:S01]  /*1db0*/  UMOV UR28, 0x0 ;  /* 0x00000000001c7882 */ /* 0x000fe20000000000 */
[----:B------:R-:W-:Y:S01]  /*1dc0*/  UMOV UR29, 0x4110010 ;  /* 0x04110010001d7882 */ /* 0x000fe20000000000 */
[----:B------:R2:W-:Y:S01]  /*1dd0*/  UTCHMMA gdesc[UR16], gdesc[UR18], tmem[UR12], tmem[UR24], idesc[UR25], !UPT ;  /* 0x00ff1812100075ea */ /* 0x0005e2000f80000c */
[----:B------:R-:W-:Y:S01]  /*1de0*/  UMOV UR26, 0x0 ;  /* 0x00000000001a7882 */ /* 0x000fe20000000000 */
[----:B------:R-:W-:Y:S01]  /*1df0*/  UMOV UR27, 0x4110010 ;  /* 0x04110010001b7882 */ /* 0x000fe20000000000 */
[----:B------:R2:W-:Y:S01]  /*1e00*/  UTCHMMA gdesc[UR56], gdesc[UR58], tmem[UR12], tmem[UR20], idesc[UR21], UPT ;  /* 0x00ff143a380075ea */ /* 0x0005e2000b80000c */
        /* <DEDUP_REMOVED lines=12> */
[----:B------:R2:W-:Y:S01]  /*1ed0*/  UTCHMMA gdesc[UR48], gdesc[UR50], tmem[UR12], tmem[UR62], idesc[UR63], UPT ;  /* 0x00ff3e32300075ea */ /* 0x0005e2000b80000c */
[----:B------:R2:W-:Y:S01]  /*1ee0*/  UTCHMMA gdesc[UR52], gdesc[UR54], tmem[UR12], tmem[UR64], idesc[UR65], UPT ;  /* 0x00ff4036340075ea */ /* 0x0005e2000b80000c */
[----:B------:R-:W-:Y:S01]  /*1ef0*/  NOP ;  /* 0x0000000000007918 */ /* 0x000fe20000000000 */
.L_x_59:
[----:B------:R-:W-:Y:S01]  /*1f00*/  ELECT P0, URZ, PT ;  /* 0x0000000000ff782f */ /* 0x000fe20003800000 */
[----:B--2---:R-:W-:Y:S01]  /*1f10*/  UMOV UR4, UR7 ;  /* 0x0000000700047c82 */ /* 0x004fe20008000000 */
[----:B------:R-:W-:Y:S02]  /*1f20*/  UMOV UR5, URZ ;  /* 0x000000ff00057c82 */ /* 0x000fe40008000000 */
[----:B------:R-:W-:-:S13]  /*1f30*/  ISETP.LT.U32.AND P0, PT, R20, 0x20, P0 ;  /* 0x000000201400780c */ /* 0x000fda0000701070 */
[----:B------:R-:W-:Y:S01]  /*1f40*/  VOTEU.ANY UP0, P0 ;  /* 0x0000000000ff7886 */ /* 0x000fe20000000100 */
[----:B------:R-:W-:Y:S01]  /*1f50*/  VOTEU.ANY UP1, P0 ;  /* 0x0000000000ff7886 */ /* 0x000fe20000020100 */
[----:B------:R-:W-:-:S03]  /*1f60*/  ISETP.GE.U32.AND P0, PT, R6, 0x81, PT ;  /* 0x000000810600780c */ /* 0x000fc60003f06070 */
[----:B------:R-:W-:Y:S02]  /*1f70*/  @UP0 UMOV UR4, UR4 ;  /* 0x0000000400040c82 */ /* 0x000fe40008000000 */
[----:B------:R2:W-:Y:S01]  /*1f80*/  @UP1 UTCBAR [UR4], URZ ;  /* 0x000000ff040013e9 */ /* 0x0005e200080000ff */
[----:B------:R-:W-:Y:S06]  /*1f90*/  BAR.SYNC.DEFER_BLOCKING 0x0 ;  /* 0x0000000000007b1d */ /* 0x000fec0000010000 */
[----:B------:R-:W3:Y:S02]  /*1fa0*/  SYNCS.PHASECHK.TRANS64.TRYWAIT P1, [UR8+0x18020], RZ ;  /* 0x018020ffff0075a7 */ /* 0x000ee40008021108 */
[----:B--23--:R-:W-:Y:S05]  /*1fb0*/  @!P1 BRA `(.L_x_60) ;  /* 0x0000000c00809947 */ /* 0x00cfea0003800000 */
.L_x_75:
[----:B------:R-:W-:Y:S01]  /*1fc0*/  IMAD.MOV.U32 R2, RZ, RZ, RZ ;  /* 0x000000ffff027224 */ /* 0x000fe200078e00ff */
[----:B------:R-:W-:Y:S06]  /*1fd0*/  @!P0 BRA `(.L_x_57) ;  /* 0x0000000400c88947 */ /* 0x000fec0003800000 */
[----:B------:R-:W2:Y:S01]  /*1fe0*/  LDCU UR34, c[0x0][0x3a0] ;  /* 0x00007400ff2277ac */ /* 0x000ea20008000800 */
[----:B------:R-:W-:Y:S01]  /*1ff0*/  UMOV UR13, 0x1 ;  /* 0x00000001000d7882 */ /* 0x000fe20000000000 */
[----:B------:R-:W-:-:S05]  /*2000*/  UMOV UR7, 0x80 ;  /* 0x0000008000077882 */ /* 0x000fca0000000000 */
.L_x_64:
[----:B------:R-:W-:Y:S01]  /*2010*/  BAR.SYNC.DEFER_BLOCKING 0x0 ;  /* 0x0000000000007b1d */ /* 0x000fe20000010000 */
[----:B------:R-:W-:Y:S01]  /*2020*/  ULEA UR35, UR13, UR8, 0x3 ;  /* 0x000000080d237291 */ /* 0x000fe2000f8e18ff */
[----:B-----5:R-:W-:Y:S01]  /*2030*/  @!P3 IMAD.MOV.U32 R3, RZ, RZ, 0x8000 ;  /* 0x00008000ff03b424 */ /* 0x020fe200078e00ff */
[----:B------:R-:W-:Y:S01]  /*2040*/  ELECT P1, URZ, PT ;  /* 0x0000000000ff782f */ /* 0x000fe20003820000 */
[----:B------:R-:W-:-:S03]  /*2050*/  ULEA UR16, UR13, UR8, 0xe ;  /* 0x000000080d107291 */ /* 0x000fc6000f8e70ff */
[----:B------:R-:W-:Y:S01]  /*2060*/  ISETP.LT.U32.AND P1, PT, R20, 0x40, P1 ;  /* 0x000000401400780c */ /* 0x000fe20000f21070 */
[----:B------:R-:W-:Y:S01]  /*2070*/  ULOP3.LUT UR22, UR9, 0x1, URZ, 0xc0, !UPT ;  /* 0x0000000109167892 */ /* 0x000fe2000f8ec0ff */
[----:B------:R-:W-:-:S03]  /*2080*/  ELECT P0, URZ, PT ;  /* 0x0000000000ff782f */ /* 0x000fc60003800000 */
[----:B------:R-:W-:Y:S02]  /*2090*/  ULEA UR20, UR22, UR16, 0xd ;  /* 0x0000001016147291 */ /* 0x000fe4000f8e68ff */
[----:B------:R-:W-:Y:S01]  /*20a0*/  ULEA UR22, UR22, UR7, 0x6 ;  /* 0x0000000716167291 */ /* 0x000fe2000f8e30ff */
[----:B------:R-:W-:Y:S01]  /*20b0*/  ISETP.LT.U32.AND P0, PT, R20, 0x20, P0 ;  /* 0x000000201400780c */ /* 0x000fe20000701070 */
[----:B------:R-:W-:-:S04]  /*20c0*/  UIADD3 UR4, UPT, UPT, UR16, 0xc000, URZ ;  /* 0x0000c00010047890 */ /* 0x000fc8000fffe0ff */
[----:B------:R-:W-:Y:S01]  /*20d0*/  VOTEU.ANY UP0, P1 ;  /* 0x0000000000ff7886 */ /* 0x000fe20000800100 */
[----:B------:R3:W-:Y:S01]  /*20e0*/  @!P3 SYNCS.ARRIVE.TRANS64 RZ, [UR35+0x18000], R3 ;  /* 0x01800003ffffb9a7 */ /* 0x0007e20008000023 */
[----:B------:R4:W-:Y:S06]  /*20f0*/  MEMBAR.ALL.CTA ;  /* 0x0000000000007992 */ /* 0x0009ec0000008000 */
[----:B----4-:R-:W4:Y:S01]  /*2100*/  FENCE.VIEW.ASYNC.S ;  /* 0x00000000000073c6 */ /* 0x010f220000000000 */
[----:B------:R-:W-:Y:S01]  /*2110*/  @UP0 UIADD3 UR21, UPT, UPT, UR35, 0x18000, URZ ;  /* 0x0001800023150890 */ /* 0x000fe2000fffe0ff */
[----:B----4-:R-:W-:Y:S01]  /*2120*/  VOTEU.ANY UP0, P1 ;  /* 0x0000000000ff7886 */ /* 0x010fe20000800100 */
[----:B------:R-:W-:Y:S01]  /*2130*/  VOTEU.ANY UP1, P0 ;  /* 0x0000000000ff7886 */ /* 0x000fe20000020100 */
[----:B---3--:R-:W-:-:S04]  /*2140*/  IMAD.U32 R3, R2, -0x80000000, RZ ;  /* 0x8000000002037824 */ /* 0x008fc800078e00ff */
[----:B------:R-:W-:Y:S01]  /*2150*/  @UP1 UIADD3 UR5, UPT, UPT, UR35, 0x18000, URZ ;  /* 0x0001800023051890 */ /* 0x000fe2000fffe0ff */
[----:B------:R-:W-:Y:S01]  /*2160*/  VOTEU.ANY UP1, P0 ;  /* 0x0000000000ff7886 */ /* 0x000fe20000020100 */
[----:B------:R-:W-:Y:S06]  /*2170*/  BAR.SYNC.DEFER_BLOCKING 0x0 ;  /* 0x0000000000007b1d */ /* 0x000fec0000010000 */
[----:B------:R3:W-:Y:S01]  /*2180*/  @UP0 UTMALDG.2D [UR20], [UR10] ;  /* 0x000000140a0005b4 */ /* 0x0007e20008008000 */
[----:B------:R-:W-:Y:S01]  /*2190*/  UISETP.NE.U32.AND UP0, UPT, UR9, URZ, UPT ;  /* 0x000000ff0900728c */ /* 0x000fe2000bf05070 */
[----:B------:R-:W-:Y:S06]  /*21a0*/  BAR.SYNC.DEFER_BLOCKING 0x0 ;  /* 0x0000000000007b1d */ /* 0x000fec0000010000 */
[----:B------:R3:W-:Y:S02]  /*21b0*/  @UP1 UTMALDG.2D [UR4], [UR32] ;  /* 0x00000004200015b4 */ /* 0x0007e40008008000 */
[----:B------:R-:W-:Y:S06]  /*21c0*/  BAR.SYNC.DEFER_BLOCKING 0x0 ;  /* 0x0000000000007b1d */ /* 0x000fec0000010000 */
[----:B------:R-:W4:Y:S02]  /*21d0*/  SYNCS.PHASECHK.TRANS64.TRYWAIT P0, [UR35+0x18000], R3 ;  /* 0x01800003ff0075a7 */ /* 0x000f240008001123 */
[----:B---34-:R-:W-:Y:S05]  /*21e0*/  @!P0 BRA `(.L_x_61) ;  /* 0x0000000c00008947 */ /* 0x018fea0003800000 */
.L_x_76:
        /* <DEDUP_REMOVED lines=8> */
[----:B------:R-:W-:Y:S01]  /*2270*/  UMOV UR5, URZ ;  /* 0x000000ff00057c82 */ /* 0x000fe20008000000 */
[----:B------:R-:W-:-:S02]  /*2280*/  UIADD3.X UR29, UPT, UPT, UR4, 0x40004040, URZ, UP0, !UPT ;  /* 0x40004040041d7890 */ /* 0x000fc400087fe4ff */
[----:B------:R-:W-:Y:S02]  /*2290*/  UIADD3 UR42, UP3, UPT, UR28, 0x2, URZ ;  /* 0x000000021c2a7890 */ /* 0x000fe4000ff7e0ff */
[----:B------:R-:W-:Y:S02]  /*22a0*/  UIADD3.X UR27, UPT, UPT, UR5, 0x40004040, URZ, UP1, !UPT ;  /* 0x40004040051b7890 */ /* 0x000fe40008ffe4ff */
[----:B------:R-:W-:Y:S02]  /*22b0*/  UIADD3 UR44, UP2, UPT, UR26, 0x80, URZ ;  /* 0x000000801a2c7890 */ /* 0x000fe4000ff5e0ff */
[----:B------:R-:W-:Y:S02]  /*22c0*/  UIADD3 UR46, UP6, UPT, UR28, 0x4, URZ ;  /* 0x000000041c2e7890 */ /* 0x000fe4000ffde0ff */
[----:B------:R-:W-:Y:S02]  /*22d0*/  UIADD3 UR48, UP5, UPT, UR26, 0x100, URZ ;  /* 0x000001001a307890 */ /* 0x000fe4000ffbe0ff */
[----:B------:R-:W-:-:S02]  /*22e0*/  UIADD3 UR50, UP1, UPT, UR28, 0x1fe, URZ ;  /* 0x000001fe1c327890 */ /* 0x000fc4000ff3e0ff */
[----:B------:R-:W-:Y:S02]  /*22f0*/  UIADD3 UR52, UP0, UPT, UR26, 0x180, URZ ;  /* 0x000001801a347890 */ /* 0x000fe4000ff1e0ff */
[----:B------:R-:W-:Y:S02]  /*2300*/  UIADD3.X UR43, UPT, UPT, UR29, URZ, URZ, UP3, !UPT ;  /* 0x000000ff1d2b7290 */ /* 0x000fe40009ffe4ff */
[----:B------:R-:W-:Y:S02]  /*2310*/  UIADD3 UR54, UP4, UPT, UR28, 0x200, URZ ;  /* 0x000002001c367890 */ /* 0x000fe4000ff9e0ff */
[----:B------:R-:W-:Y:S02]  /*2320*/  UIADD3 UR56, UP3, UPT, UR26, 0x200, URZ ;  /* 0x000002001a387890 */ /* 0x000fe4000ff7e0ff */
[----:B------:R-:W-:Y:S02]  /*2330*/  UIADD3.X UR45, UPT, UPT, UR27, URZ, URZ, UP2, !UPT ;  /* 0x000000ff1b2d7290 */ /* 0x000fe400097fe4ff */
[----:B------:R-:W-:-:S02]  /*2340*/  UIADD3.X UR47, UPT, UPT, UR29, URZ, URZ, UP6, !UPT ;  /* 0x000000ff1d2f7290 */ /* 0x000fc4000b7fe4ff */
[----:B------:R-:W-:Y:S02]  /*2350*/  UIADD3 UR58, UP2, UPT, UR28, 0x202, URZ ;  /* 0x000002021c3a7890 */ /* 0x000fe4000ff5e0ff */
[----:B------:R-:W-:Y:S02]  /*2360*/  UIADD3 UR60, UP6, UPT, UR26, 0x280, URZ ;  /* 0x000002801a3c7890 */ /* 0x000fe4000ffde0ff */
[----:B------:R-:W-:Y:S02]  /*2370*/  UIADD3.X UR49, UPT, UPT, UR27, URZ, URZ, UP5, !UPT ;  /* 0x000000ff1b317290 */ /* 0x000fe4000affe4ff */
[----:B------:R-:W-:Y:S02]  /*2380*/  UIADD3.X UR51, UPT, UPT, UR29, URZ, URZ, UP1, !UPT ;  /* 0x000000ff1d337290 */ /* 0x000fe40008ffe4ff */
[----:B------:R-:W-:Y:S02]  /*2390*/  UIADD3 UR4, UP5, UPT, UR28, 0x204, URZ ;  /* 0x000002041c047890 */ /* 0x000fe4000ffbe0ff */
[----:B------:R-:W-:-:S02]  /*23a0*/  UIADD3 UR30, UP1, UPT, UR26, 0x300, URZ ;  /* 0x000003001a1e7890 */ /* 0x000fc4000ff3e0ff */
[----:B------:R-:W-:Y:S02]  /*23b0*/  UIADD3.X UR53, UPT, UPT, UR27, URZ, URZ, UP0, !UPT ;  /* 0x000000ff1b357290 */ /* 0x000fe400087fe4ff */
[----:B------:R-:W-:Y:S02]  /*23c0*/  UIADD3.X UR55, UPT, UPT, UR29, URZ, URZ, UP4, !UPT ;  /* 0x000000ff1d377290 */ /* 0x000fe4000a7fe4ff */
[----:B------:R-:W-:Y:S02]  /*23d0*/  UIADD3.X UR57, UPT, UPT, UR27, URZ, URZ, UP3, !UPT ;  /* 0x000000ff1b397290 */ /* 0x000fe40009ffe4ff */
[----:B------:R-:W-:Y:S02]  /*23e0*/  UIADD3.X UR59, UPT, UPT, UR29, URZ, URZ, UP2, !UPT ;  /* 0x000000ff1d3b7290 */ /* 0x000fe400097fe4ff */
[----:B------:R-:W-:Y:S01]  /*23f0*/  UIADD3.X UR61, UPT, UPT, UR27, URZ, URZ, UP6, !UPT ;  /* 0x000000ff1b3d7290 */ /* 0x000fe2000b7fe4ff */
[----:B------:R-:W-:Y:S01]  /*2400*/  UMOV UR16, 0x0 ;  /* 0x0000000000107882 */ /* 0x000fe20000000000 */
[----:B------:R-:W-:Y:S01]  /*2410*/  UMOV UR17, 0x4110010 ;  /* 0x0411001000117882 */ /* 0x000fe20000000000 */
[----:B------:R-:W-:Y:S01]  /*2420*/  UMOV UR21, 0x40004040 ;  /* 0x4000404000157882 */ /* 0x000fe20000000000 */
[----:B------:R-:W-:Y:S01]  /*2430*/  UMOV UR25, 0x40004040 ;  /* 0x4000404000197882 */ /* 0x000fe20000000000 */
[----:B------:R-:W-:Y:S01]  /*2440*/  UIADD3.X UR5, UPT, UPT, UR29, URZ, URZ, UP5, !UPT ;  /* 0x000000ff1d057290 */ /* 0x000fe2000affe4ff */
[----:B------:R3:W-:Y:S01]  /*2450*/  UTCHMMA gdesc[UR20], gdesc[UR24], tmem[UR12], tmem[UR16], idesc[UR17], UPT ;  /* 0x00ff1018140075ea */ /* 0x0007e2000b80000c */
[----:B------:R-:W-:Y:S01]  /*2460*/  UIADD3.X UR31, UPT, UPT, UR27, URZ, URZ, UP1, !UPT ;  /* 0x000000ff1b1f7290 */ /* 0x000fe20008ffe4ff */
[----:B------:R-:W-:Y:S01]  /*2470*/  UMOV UR18, 0x0 ;  /* 0x0000000000127882 */ /* 0x000fe20000000000 */
[----:B------:R-:W-:Y:S01]  /*2480*/  UMOV UR19, 0x4110010 ;  /* 0x0411001000137882 */ /* 0x000fe20000000000 */
[----:B------:R-:W-:Y:S01]  /*2490*/  UMOV UR38, 0x0 ;  /* 0x0000000000267882 */ /* 0x000fe20000000000 */
[----:B------:R-:W-:Y:S01]  /*24a0*/  UMOV UR39, 0x4110010 ;  /* 0x0411001000277882 */ /* 0x000fe20000000000 */
        /* <DEDUP_REMOVED lines=18> */
.L_x_62:
[----:B------:R-:W-:Y:S01]  /*25d0*/  ELECT P0, URZ, PT ;  /* 0x0000000000ff782f */ /* 0x000fe20003800000 */
[----:B---3--:R-:W-:-:S03]  /*25e0*/  UIADD3 UR4, UPT, UPT, UR35, 0x18020, URZ ;  /* 0x0001802023047890 */ /* 0x008fc6000fffe0ff */
[----:B------:R-:W-:Y:S01]  /*25f0*/  ISETP.LT.U32.AND P0, PT, R20, 0x20, P0 ;  /* 0x000000201400780c */ /* 0x000fe20000701070 */
[----:B------:R-:W-:-:S12]  /*2600*/  UMOV UR5, URZ ;  /* 0x000000ff00057c82 */ /* 0x000fd80008000000 */
[----:B------:R-:W-:Y:S01]  /*2610*/  VOTEU.ANY UP0, P0 ;  /* 0x0000000000ff7886 */ /* 0x000fe20000000100 */
[----:B------:R-:W-:-:S04]  /*2620*/  VOTEU.ANY UP1, P0 ;  /* 0x0000000000ff7886 */ /* 0x000fc80000020100 */
[----:B------:R-:W-:Y:S02]  /*2630*/  @UP0 UMOV UR4, UR4 ;  /* 0x0000000400040c82 */ /* 0x000fe40008000000 */
[----:B------:R3:W-:Y:S01]  /*2640*/  @UP1 UTCBAR [UR4], URZ ;  /* 0x000000ff040013e9 */ /* 0x0007e200080000ff */
[----:B------:R-:W-:Y:S06]  /*2650*/  BAR.SYNC.DEFER_BLOCKING 0x0 ;  /* 0x0000000000007b1d */ /* 0x000fec0000010000 */
[----:B------:R-:W4:Y:S02]  /*2660*/  SYNCS.PHASECHK.TRANS64.TRYWAIT P0, [UR35+0x18020], R3 ;  /* 0x01802003ff0075a7 */ /* 0x000f240008001123 */
[----:B---34-:R-:W-:Y:S05]  /*2670*/  @!P0 BRA `(.L_x_63) ;  /* 0x0000000400e88947 */ /* 0x018fea0003800000 */
.L_x_77:
[----:B------:R-:W-:Y:S02]  /*2680*/  UIADD3 UR13, UPT, UPT, UR13, 0x1, URZ ;  /* 0x000000010d0d7890 */ /* 0x000fe4000fffe0ff */
[----:B------:R-:W-:Y:S02]  /*2690*/  UIADD3 UR7, UPT, UPT, UR7, 0x80, URZ ;  /* 0x0000008007077890 */ /* 0x000fe4000fffe0ff */
[----:B------:R-:W-:-:S04]  /*26a0*/  UISETP.NE.U32.AND UP0, UPT, UR13, 0x3, UPT ;  /* 0x000000030d00788c */ /* 0x000fc8000bf05070 */
[----:B------:R-:W-:Y:S02]  /*26b0*/  USEL UR13, UR13, URZ, UP0 ;  /* 0x000000ff0d0d7287 */ /* 0x000fe40008000000 */
[----:B------:R-:W-:Y:S02]  /*26c0*/  USEL UR4, URZ, 0x1, UP0 ;  /* 0x00000001ff047887 */ /* 0x000fe40008000000 */
[----:B--2---:R-:W-:-:S04]  /*26d0*/  UISETP.GE.AND UP0, UPT, UR7, UR34, UPT ;  /* 0x000000220700728c */ /* 0x004fc8000bf06270 */
[----:B------:R-:W-:-:S05]  /*26e0*/  LOP3.LUT R2, R2, UR4, RZ, 0x3c, !PT ;  /* 0x0000000402027c12 */ /* 0x000fca000f8e3cff */
[----:B------:R-:W-:Y:S05]  /*26f0*/  BRA.U !UP0, `(.L_x_64) ;  /* 0xfffffff908447547 */ /* 0x000fea000b83ffff */
.L_x_57:
[----:B---34-:R-:W-:Y:S06]  /*2700*/  BAR.SYNC.DEFER_BLOCKING 0x0 ;  /* 0x0000000000007b1d */ /* 0x018fec0000010000 */
[----:B------:R-:W-:Y:S04]  /*2710*/  BSSY.RECONVERGENT B4, `(.L_x_65) ;  /* 0x0000004000047945 */ /* 0x000fe80003800200 */
[----:B------:R-:W-:Y:S05]  /*2720*/  @P3 BRA `(.L_x_66) ;  /* 0x0000000000083947 */ /* 0x000fea0003800000 */
[----:B------:R-:W2:Y:S02]  /*2730*/  SYNCS.CCTL.IV [UR8+0x18000] ;  /* 0x01800000ff0079b1 */ /* 0x000ea40008000008 */
[----:B--2---:R-:W2:Y:S02]  /*2740*/  SYNCS.CCTL.IV [UR8+0x18020] ;  /* 0x01802000ff0079b1 */ /* 0x004ea40008000008 */
.L_x_66:
[----:B------:R-:W-:Y:S05]  /*2750*/  BSYNC.RECONVERGENT B4 ;  /* 0x0000000000047941 */ /* 0x000fea0003800200 */
.L_x_65:
[----:B--2---:R-:W-:Y:S06]  /*2760*/  BAR.SYNC.DEFER_BLOCKING 0x0 ;  /* 0x0000000000007b1d */ /* 0x004fec0000010000 */
[----:B------:R-:W-:Y:S04]  /*2770*/  BSSY.RECONVERGENT B4, `(.L_x_67) ;  /* 0x0000004000047945 */ /* 0x000fe80003800200 */
[----:B------:R-:W-:Y:S05]  /*2780*/  @P3 BRA `(.L_x_68) ;  /* 0x0000000000083947 */ /* 0x000fea0003800000 */
[----:B------:R-:W2:Y:S02]  /*2790*/  SYNCS.CCTL.IV [UR8+0x18008] ;  /* 0x01800800ff0079b1 */ /* 0x000ea40008000008 */
[----:B--2---:R-:W2:Y:S02]  /*27a0*/  SYNCS.CCTL.IV [UR8+0x18028] ;  /* 0x01802800ff0079b1 */ /* 0x004ea40008000008 */
.L_x_68:
[----:B------:R-:W-:Y:S05]  /*27b0*/  BSYNC.RECONVERGENT B4 ;  /* 0x0000000000047941 */ /* 0x000fea0003800200 */
.L_x_67:
[----:B--2---:R-:W-:Y:S06]  /*27c0*/  BAR.SYNC.DEFER_BLOCKING 0x0 ;  /* 0x0000000000007b1d */ /* 0x004fec0000010000 */
[----:B------:R-:W-:Y:S04]  /*27d0*/  BSSY.RECONVERGENT B4, `(.L_x_69) ;  /* 0x0000004000047945 */ /* 0x000fe80003800200 */
[----:B------:R-:W-:Y:S05]  /*27e0*/  @P3 BRA `(.L_x_70) ;  /* 0x0000000000083947 */ /* 0x000fea0003800000 */
[----:B------:R-:W2:Y:S02]  /*27f0*/  SYNCS.CCTL.IV [UR8+0x18010] ;  /* 0x01801000ff0079b1 */ /* 0x000ea40008000008 */
[----:B--2---:R-:W2:Y:S02]  /*2800*/  SYNCS.CCTL.IV [UR8+0x18030] ;  /* 0x01803000ff0079b1 */ /* 0x004ea40008000008 */
.L_x_70:
[----:B------:R-:W-:Y:S05]  /*2810*/  BSYNC.RECONVERGENT B4 ;  /* 0x0000000000047941 */ /* 0x000fea0003800200 */
.L_x_69:
[----:B------:R-:W-:Y:S01]  /*2820*/  USHF.L.U32 UR4, UR9, 0x15, URZ ;  /* 0x0000001509047899 */ /* 0x000fe200080006ff */
[C---:B------:R-:W-:Y:S01]  /*2830*/  IMAD.SHL.U32 R2, R0.reuse, 0x40, RZ ;  /* 0x0000004000027824 */ /* 0x040fe200078e00ff */
[----:B------:R-:W-:Y:S01]  /*2840*/  USHF.L.U32 UR9, UR9, 0x3, URZ ;  /* 0x0000000309097899 */ /* 0x000fe200080006ff */
[C---:B------:R-:W-:Y:S01]  /*2850*/  IMAD.SHL.U32 R21, R0.reuse, 0x2, RZ ;  /* 0x0000000200157824 */ /* 0x040fe200078e00ff */
[----:B------:R-:W-:Y:S01]  /*2860*/  ULOP3.LUT UR4, UR4, 0x600000, URZ, 0xc0, !UPT ;  /* 0x0060000004047892 */ /* 0x000fe2000f8ec0ff */
[C---:B-----5:R-:W-:Y:S01]  /*2870*/  IMAD.SHL.U32 R3, R0.reuse, 0x10, RZ ;  /* 0x0000001000037824 */ /* 0x060fe200078e00ff */
[----:B------:R-:W-:Y:S01]  /*2880*/  ULOP3.LUT UR9, UR9, 0x20, URZ, 0xc0, !UPT ;  /* 0x0000002009097892 */ /* 0x000fe2000f8ec0ff */
[----:B------:R-:W-:Y:S01]  /*2890*/  SHF.R.U32.HI R22, RZ, 0x1, R0 ;  /* 0x00000001ff167819 */ /* 0x000fe20000011600 */
[----:B------:R-:W-:Y:S01]  /*28a0*/  IMAD.SHL.U32 R0, R0, 0x80, RZ ;  /* 0x0000008000007824 */ /* 0x000fe200078e00ff */
[----:B------:R-:W-:Y:S01]  /*28b0*/  LOP3.LUT R2, R2, 0x1800, RZ, 0xc0, !PT ;  /* 0x0000180002027812 */ /* 0x000fe200078ec0ff */
[----:B------:R-:W-:Y:S01]  /*28c0*/  UIADD3 UR4, UPT, UPT, UR9, UR4, UR12 ;  /* 0x0000000409047290 */ /* 0x000fe2000fffe00c */
[----:B------:R-:W-:-:S02]  /*28d0*/  LOP3.LUT R21, R21, 0x20, RZ, 0xc0, !PT ;  /* 0x0000002015157812 */ /* 0x000fc400078ec0ff */
[----:B------:R-:W-:Y:S02]  /*28e0*/  ELECT P0, URZ, PT ;  /* 0x0000000000ff782f */ /* 0x000fe40003800000 */
[----:B------:R-:W-:Y:S01]  /*28f0*/  LOP3.LUT R2, R2, 0x70, R3, 0xf8, !PT ;  /* 0x0000007002027812 */ /* 0x000fe200078ef803 */
[----:B------:R-:W-:Y:S01]  /*2900*/  UMOV UR9, UR6 ;  /* 0x0000000600097c82 */ /* 0x000fe20008000000 */
[----:B------:R-:W-:Y:S01]  /*2910*/  LOP3.LUT R21, R21, 0x40, R22, 0xf8, !PT ;  /* 0x0000004015157812 */ /* 0x000fe200078ef816 */
[----:B------:R-:W-:Y:S01]  /*2920*/  UMOV UR10, UR23 ;  /* 0x00000017000a7c82 */ /* 0x000fe20008000000 */
[----:B------:R-:W-:Y:S01]  /*2930*/  ISETP.LT.U32.AND P0, PT, R20, 0x20, P0 ;  /* 0x000000201400780c */ /* 0x000fe20000701070 */
[----:B------:R-:W-:Y:S01]  /*2940*/  LDTM.16dp32bit_t0_t15.x16 R4, tmem[UR4] ;  /* 0x00000004000479ee */ /* 0x000fe20008a00000 */
[----:B------:R-:W3:Y:S01]  /*2950*/  LDTM.16dp32bit_t16_t31.x16 R4, tmem[UR4+0x10] ;  /* 0x00001004000479ee */ /* 0x000ee20008a20000 */
[----:B------:R-:W-:Y:S01]  /*2960*/  LOP3.LUT R21, R2, R21, RZ, 0x3c, !PT ;  /* 0x0000001502157212 */ /* 0x000fe200078e3cff */
[----:B------:R-:W-:-:S03]  /*2970*/  NOP ;  /* 0x0000000000007918 */ /* 0x000fc60000000000 */
[----:B------:R-:W-:-:S04]  /*2980*/  LOP3.LUT R0, R21, 0x780, R0, 0xf8, !PT ;  /* 0x0000078015007812 */ /* 0x000fc800078ef800 */
[----:B------:R-:W-:Y:S02]  /*2990*/  LOP3.LUT R2, R0, 0x10, RZ, 0x3c, !PT ;  /* 0x0000001000027812 */ /* 0x000fe400078e3cff */
[----:B---3--:R-:W-:Y:S01]  /*29a0*/  VOTEU.ANY UP1, P0 ;  /* 0x0000000000ff7886 */ /* 0x008fe20000020100 */
[----:B------:R-:W-:Y:S01]  /*29b0*/  VOTEU.ANY UP0, P0 ;  /* 0x0000000000ff7886 */ /* 0x000fe20000000100 */
[----:B------:R-:W-:Y:S02]  /*29c0*/  F2FP.F16.F32.PACK_AB R4, R5, R4 ;  /* 0x000000040504723e */ /* 0x000fe400000000ff */
[----:B------:R-:W-:Y:S02]  /*29d0*/  F2FP.F16.F32.PACK_AB R5, R7, R6 ;  /* 0x000000060705723e */ /* 0x000fe400000000ff */
[----:B------:R-:W-:Y:S02]  /*29e0*/  F2FP.F16.F32.PACK_AB R12, R13, R12 ;  /* 0x0000000c0d0c723e */ /* 0x000fe400000000ff */
[----:B------:R-:W-:-:S02]  /*29f0*/  F2FP.F16.F32.PACK_AB R6, R9, R8 ;  /* 0x000000080906723e */ /* 0x000fc400000000ff */
[----:B------:R-:W-:Y:S02]  /*2a00*/  F2FP.F16.F32.PACK_AB R7, R11, R10 ;  /* 0x0000000a0b07723e */ /* 0x000fe400000000ff */
[----:B------:R-:W-:Y:S02]  /*2a10*/  F2FP.F16.F32.PACK_AB R13, R15, R14 ;  /* 0x0000000e0f0d723e */ /* 0x000fe400000000ff */
[----:B------:R-:W-:Y:S01]  /*2a20*/  F2FP.F16.F32.PACK_AB R14, R17, R16 ;  /* 0x00000010110e723e */ /* 0x000fe200000000ff */
[----:B--2---:R2:W-:Y:S01]  /*2a30*/  STS.128 [R0+UR8], R4 ;  /* 0x0000000400007988 */ /* 0x0045e20008000c08 */
[----:B------:R-:W-:-:S05]  /*2a40*/  F2FP.F16.F32.PACK_AB R15, R19, R18 ;  /* 0x00000012130f723e */ /* 0x000fca00000000ff */
[----:B------:R2:W-:Y:S01]  /*2a50*/  STS.128 [R2+UR8], R12 ;  /* 0x0000000c02007988 */ /* 0x0005e20008000c08 */
[----:B------:R3:W-:Y:S06]  /*2a60*/  MEMBAR.ALL.CTA ;  /* 0x0000000000007992 */ /* 0x0007ec0000008000 */
[----:B---3--:R-:W3:Y:S02]  /*2a70*/  FENCE.VIEW.ASYNC.S ;  /* 0x00000000000073c6 */ /* 0x008ee40000000000 */
[----:B---3--:R-:W-:Y:S06]  /*2a80*/  BAR.SYNC.DEFER_BLOCKING 0x0 ;  /* 0x0000000000007b1d */ /* 0x008fec0000010000 */
[----:B------:R2:W-:Y:S01]  /*2a90*/  @UP1 UTMASTG.2D [UR8], [UR14] ;  /* 0x000000080e0013b5 */ /* 0x0005e20008008000 */
[----:B------:R0:W-:Y:S01]  /*2aa0*/  UTMACMDFLUSH ;  /* 0x00000000000079b7 */ /* 0x0001e20000000000 */
[----:B------:R-:W-:-:S04]  /*2ab0*/  DEPBAR.LE SB0, 0x0 ;  /* 0x000080000000791a */ /* 0x000fc80000000000 */
[----:B------:R-:W-:Y:S08]  /*2ac0*/  BAR.SYNC.DEFER_BLOCKING 0x0 ;  /* 0x0000000000007b1d */ /* 0x000ff00000010000 */
[----:B------:R-:W-:Y:S06]  /*2ad0*/  BAR.SYNC.DEFER_BLOCKING 0x0 ;  /* 0x0000000000007b1d */ /* 0x000fec0000010000 */
[----:B--2---:R-:W-:Y:S05]  /*2ae0*/  @P2 BRA `(.L_x_71) ;  /* 0x0000000000a02947 */ /* 0x004fea0003800000 */
[----:B------:R-:W2:Y:S01]  /*2af0*/  S2UR UR5, SR_CgaCtaId ;  /* 0x00000000000579c3 */ /* 0x000ea20000008800 */
[----:B------:R-:W-:Y:S01]  /*2b00*/  NOP ;  /* 0x0000000000007918 */ /* 0x000fe20000000000 */
[----:B------:R-:W-:Y:S01]  /*2b10*/  UMOV UR4, 0x50 ;  /* 0x0000005000047882 */ /* 0x000fe20000000000 */
[----:B------:R-:W-:Y:S02]  /*2b20*/  IMAD.U32 R0, RZ, RZ, UR12 ;  /* 0x0000000cff007e24 */ /* 0x000fe4000f8e00ff */
[----:B------:R-:W-:Y:S02]  /*2b30*/  IMAD.MOV.U32 R3, RZ, RZ, 0x3 ;  /* 0x00000003ff037424 */ /* 0x000fe400078e00ff */
[----:B------:R-:W-:Y:S01]  /*2b40*/  IMAD.MOV.U32 R7, RZ, RZ, 0x1 ;  /* 0x00000001ff077424 */ /* 0x000fe200078e00ff */
[----:B------:R-:W-:-:S04]  /*2b50*/  LOP3.LUT R0, R0, 0xffff, RZ, 0xc0, !PT ;  /* 0x0000ffff00007812 */ /* 0x000fc800078ec0ff */
[----:B------:R-:W-:-:S05]  /*2b60*/  SHF.R.U32.HI R0, RZ, 0x5, R0 ;  /* 0x00000005ff007819 */ /* 0x000fca0000011600 */
[----:B------:R-:W-:Y:S01]  /*2b70*/  VIADD R2, R0, 0x10 ;  /* 0x0000001000027836 */ /* 0x000fe20000000000 */
[----:B------:R-:W-:Y:S01]  /*2b80*/  SHF.L.U32 R0, R3, R0, RZ ;  /* 0x0000000003007219 */ /* 0x000fe200000006ff */
[----:B--2---:R-:W-:-:S03]  /*2b90*/  ULEA UR6, UR5, UR4, 0x18 ;  /* 0x0000000405067291 */ /* 0x004fc6000f8ec0ff */
[----:B------:R-:W-:-:S04]  /*2ba0*/  SHF.L.U32 R3, R7, R2, RZ ;  /* 0x0000000207037219 */ /* 0x000fc800000006ff */
[----:B------:R-:W-:Y:S02]  /*2bb0*/  LOP3.LUT R0, R3, R0, RZ, 0xfc, !PT ;  /* 0x0000000003007212 */ /* 0x000fe400078efcff */
[----:B------:R-:W2:Y:S02]  /*2bc0*/  LDS R5, [UR6] ;  /* 0x00000006ff057984 */ /* 0x000ea40008000800 */
[C---:B------:R-:W-:Y:S02]  /*2bd0*/  LOP3.LUT R2, R0.reuse, 0xffff, RZ, 0xc0, !PT ;  /* 0x0000ffff00027812 */ /* 0x040fe400078ec0ff */
[----:B--2---:R-:W-:-:S04]  /*2be0*/  LOP3.LUT R3, R0, 0xffff, R5, 0x80, !PT ;  /* 0x0000ffff00037812 */ /* 0x004fc800078e8005 */
[----:B------:R-:W-:-:S13]  /*2bf0*/  ISETP.NE.AND P0, PT, R3, R2, PT ;  /* 0x000000020300720c */ /* 0x000fda0003f05270 */
[----:B------:R-:W-:Y:S05]  /*2c00*/  @P0 BRA `(.L_x_72) ;  /* 0x0000000000500947 */ /* 0x000fea0003800000 */
[----:B------:R-:W-:Y:S02]  /*2c10*/  SHF.R.U32.HI R5, RZ, 0x10, R5 ;  /* 0x00000010ff057819 */ /* 0x000fe40000011605 */
[----:B------:R-:W-:-:S04]  /*2c20*/  SHF.R.U32.HI R2, RZ, 0x10, R0 ;  /* 0x00000010ff027819 */ /* 0x000fc80000011600 */
[----:B------:R-:W-:-:S04]  /*2c30*/  LOP3.LUT R5, R5, R2, RZ, 0xc0, !PT ;  /* 0x0000000205057212 */ /* 0x000fc800078ec0ff */
[----:B------:R-:W-:-:S13]  /*2c40*/  ISETP.NE.AND P0, PT, R5, R2, PT ;  /* 0x000000020500720c */ /* 0x000fda0003f05270 */
[----:B------:R-:W-:Y:S05]  /*2c50*/  @P0 BRA `(.L_x_73) ;  /* 0x0000000000300947 */ /* 0x000fea0003800000 */
[----:B------:R-:W-:Y:S01]  /*2c60*/  R2UR UR4, R0 ;  /* 0x00000000000472ca */ /* 0x000fe200000e0000 */
[----:B------:R-:W-:Y:S01]  /*2c70*/  VOTEU.ANY UR5, UPT, PT ;  /* 0x0000000000057886 */ /* 0x000fe200038e0100 */
[----:B------:R-:W2:Y:S01]  /*2c80*/  S2R R0, SR_LANEID ;  /* 0x0000000000007919 */ /* 0x000ea20000000000 */
[----:B------:R-:W-:-:S10]  /*2c90*/  UFLO.U32 UR5, UR5 ;  /* 0x00000005000572bd */ /* 0x000fd400080e0000 */
[----:B------:R-:W-:-:S06]  /*2ca0*/  ULOP3.LUT UR4, URZ, UR4, URZ, 0x33, !UPT ;  /* 0x00000004ff047292 */ /* 0x000fcc000f8e33ff */
[----:B------:R-:W-:-:S04]  /*2cb0*/  IMAD.U32 R2, RZ, RZ, UR4 ;  /* 0x00000004ff027e24 */ /* 0x000fc8000f8e00ff */
[----:B------:R-:W3:Y:S02]  /*2cc0*/  REDUX UR7, R2 ;  /* 0x00000000020773c4 */ /* 0x000ee40000000000 */
[----:B------:R4:W-:Y:S01]  /*2cd0*/  UTCATOMSWS.AND URZ, UR4 ;  /* 0x0000000400ff79e3 */ /* 0x0009e20008000000 */
[----:B--2---:R-:W-:Y:S01]  /*2ce0*/  ISETP.EQ.U32.AND P0, PT, R0, UR5, PT ;  /* 0x0000000500007c0c */ /* 0x004fe2000bf02070 */
[----:B---3--:R-:W-:-:S12]  /*2cf0*/  IMAD.U32 R0, RZ, RZ, UR7 ;  /* 0x00000007ff007e24 */ /* 0x008fd8000f8e00ff */
[----:B------:R4:W-:Y:S01]  /*2d00*/  @P0 ATOMS.AND RZ, [UR6], R0 ;  /* 0x00000000ffff098c */ /* 0x0009e2000a800006 */
[----:B------:R-:W-:Y:S05]  /*2d10*/  BRA `(.L_x_71) ;  /* 0x0000000000147947 */ /* 0x000fea0003800000 */
.L_x_73:
[----:B------:R-:W-:-:S07]  /*2d20*/  MOV R2, 0x2d40 ;  /* 0x00002d4000027802 */ /* 0x000fce0000000f00 */
[----:B-1----:R-:W-:Y:S05]  /*2d30*/  CALL.REL.NOINC `($__internal_0_$__cuda_sm10x_tcgen05_guardrail_trap_col_being_dealloced_not_returned_by_alloc) ;  /* 0x0000000000447944 */ /* 0x002fea0003c00000 */
[----:B------:R-:W-:Y:S05]  /*2d40*/  BRA `(.L_x_71) ;  /* 0x0000000000087947 */ /* 0x000fea0003800000 */
.L_x_72:
[----:B------:R-:W-:-:S07]  /*2d50*/  MOV R2, 0x2d70 ;  /* 0x00002d7000027802 */ /* 0x000fce0000000f00 */
[----:B-1----:R-:W-:Y:S05]  /*2d60*/  CALL.REL.NOINC `($__internal_2_$__cuda_sm10x_tcgen05_guardrail_trap_unallocated_columns_being_dealloced) ;  /* 0x0000000000507944 */ /* 0x002fea0003c00000 */
.L_x_71:
[----:B------:R-:W-:Y:S01]  /*2d70*/  NOP ;  /* 0x0000000000007918 */ /* 0x000fe20000000000 */
[----:B----4-:R-:W-:Y:S05]  /*2d80*/  EXIT ;  /* 0x000000000000794d */ /* 0x010fea0003800000 */
.L_x_58:
[----:B------:R-:W2:Y:S02]  /*2d90*/  SYNCS.PHASECHK.TRANS64.TRYWAIT P0, [UR8+0x18000], RZ ;  /* 0x018000ffff0075a7 */ /* 0x000ea40008001108 */
[----:B--2---:R-:W-:Y:S05]  /*2da0*/  @!P0 BRA `(.L_x_58) ;  /* 0xfffffffc00f88947 */ /* 0x004fea000383ffff */
[----:B------:R-:W-:Y:S05]  /*2db0*/  BRA `(.L_x_74) ;  /* 0xffffffec00887947 */ /* 0x000fea000383ffff */
.L_x_60:
[----:B------:R-:W2:Y:S02]  /*2dc0*/  SYNCS.PHASECHK.TRANS64.TRYWAIT P1, [UR8+0x18020], RZ ;  /* 0x018020ffff0075a7 */ /* 0x000ea40008021108 */
[----:B--2---:R-:W-:Y:S05]  /*2dd0*/  @!P1 BRA `(.L_x_60) ;  /* 0xfffffffc00f89947 */ /* 0x004fea000383ffff */
[----:B------:R-:W-:Y:S05]  /*2de0*/  BRA `(.L_x_75) ;  /* 0xfffffff000747947 */ /* 0x000fea000383ffff */
.L_x_61:
[----:B------:R-:W3:Y:S02]  /*2df0*/  SYNCS.PHASECHK.TRANS64.TRYWAIT P0, [UR35+0x18000], R3 ;  /* 0x01800003ff0075a7 */ /* 0x000ee40008001123 */
[----:B---3--:R-:W-:Y:S05]  /*2e00*/  @!P0 BRA `(.L_x_61) ;  /* 0xfffffffc00f88947 */ /* 0x008fea000383ffff */
[----:B------:R-:W-:Y:S05]  /*2e10*/  BRA `(.L_x_76) ;  /* 0xfffffff000f47947 */ /* 0x000fea000383ffff */
.L_x_63:
[----:B------:R-:W3:Y:S02]  /*2e20*/  SYNCS.PHASECHK.TRANS64.TRYWAIT P0, [UR35+0x18020], R3 ;  /* 0x01802003ff0075a7 */ /* 0x000ee40008001123 */
[----:B---3--:R-:W-:Y:S05]  /*2e30*/  @!P0 BRA `(.L_x_63) ;  /* 0xfffffffc00f88947 */ /* 0x008fea000383ffff */
[----:B------:R-:W-:Y:S05]  /*2e40*/  BRA `(.L_x_77) ;  /* 0xfffffff8000c7947 */ /* 0x000fea000383ffff */
        .weak           $__internal_0_$__cuda_sm10x_tcgen05_guardrail_trap_col_being_dealloced_not_returned_by_alloc
        .type           $__internal_0_$__cuda_sm10x_tcgen05_guardrail_trap_col_being_dealloced_not_returned_by_alloc,@function
        .size           $__internal_0_$__cuda_sm10x_tcgen05_guardrail_trap_col_being_dealloced_not_returned_by_alloc,($__internal_1_$__cuda_sm10x_tcgen05_guardrail_trap_phase_invalid_during_alloc - $__internal_0_$__cuda_sm10x_tcgen05_guardrail_trap_col_being_dealloced_not_returned_by_alloc)
$__internal_0_$__cuda_sm10x_tcgen05_guardrail_trap_col_being_dealloced_not_returned_by_alloc:
[----:B------:R-:W-:Y:S05]  /*2e50*/  BPT.TRAP 0x1 ;  /* 0x000000040000795c */ /* 0x000fea0000300000 */
[----:B------:R-:W-:-:S04]  /*2e60*/  IMAD.MOV.U32 R3, RZ, RZ, 0x0 ;  /* 0x00000000ff037424 */ /* 0x000fc800078e00ff */
[----:B------:R-:W-:Y:S05]  /*2e70*/  RET.REL.NODEC R2 `(gluon_tcgen05) ;  /* 0xffffffd002607950 */ /* 0x000fea0003c3ffff */
        .weak           $__internal_1_$__cuda_sm10x_tcgen05_guardrail_trap_phase_invalid_during_alloc
        .type           $__internal_1_$__cuda_sm10x_tcgen05_guardrail_trap_phase_invalid_during_alloc,@function
        .size           $__internal_1_$__cuda_sm10x_tcgen05_guardrail_trap_phase_invalid_during_alloc,($__internal_2_$__cuda_sm10x_tcgen05_guardrail_trap_unallocated_columns_being_dealloced - $__internal_1_$__cuda_sm10x_tcgen05_guardrail_trap_phase_invalid_during_alloc)
$__internal_1_$__cuda_sm10x_tcgen05_guardrail_trap_phase_invalid_during_alloc:
[----:B------:R-:W-:Y:S05]  /*2e80*/  BPT.TRAP 0x1 ;  /* 0x000000040000795c */ /* 0x000fea0000300000 */
[----:B------:R-:W-:-:S04]  /*2e90*/  IMAD.MOV.U32 R3, RZ, RZ, 0x0 ;  /* 0x00000000ff037424 */ /* 0x000fc800078e00ff */
[----:B------:R-:W-:Y:S05]  /*2ea0*/  RET.REL.NODEC R2 `(gluon_tcgen05) ;  /* 0xffffffd002547950 */ /* 0x000fea0003c3ffff */
        .weak           $__internal_2_$__cuda_sm10x_tcgen05_guardrail_trap_unallocated_columns_being_dealloced
        .type           $__internal_2_$__cuda_sm10x_tcgen05_guardrail_trap_unallocated_columns_being_dealloced,@function
        .size           $__internal_2_$__cuda_sm10x_tcgen05_guardrail_trap_unallocated_columns_being_dealloced,(.L_x_81 - $__internal_2_$__cuda_sm10x_tcgen05_guardrail_trap_unallocated_columns_being_dealloced)
$__internal_2_$__cuda_sm10x_tcgen05_guardrail_trap_unallocated_columns_being_dealloced:
[----:B------:R-:W-:Y:S05]  /*2eb0*/  BPT.TRAP 0x1 ;  /* 0x000000040000795c */ /* 0x000fea0000300000 */
[----:B------:R-:W-:-:S04]  /*2ec0*/  IMAD.MOV.U32 R3, RZ, RZ, 0x0 ;  /* 0x00000000ff037424 */ /* 0x000fc800078e00ff */
[----:B------:R-:W-:Y:S05]  /*2ed0*/  RET.REL.NODEC R2 `(gluon_tcgen05) ;  /* 0xffffffd002487950 */ /* 0x000fea0003c3ffff */
.L_x_78:
[----:B------:R-:W-:-:S00]  /*2ee0*/  BRA `(.L_x_78) ;  /* 0xfffffffc00fc7947 */ /* 0x000fc0000383ffff */
[----:B------:R-:W-:-:S00]  /*2ef0*/  NOP ;  /* 0x0000000000007918 */ /* 0x000fc00000000000 */
        /* <DEDUP_REMOVED lines=8> */
.L_x_81:


//--------------------- .nv.shared.gluon_tcgen05  --------------------------
	.section	.nv.shared.gluon_tcgen05,"aw",@nobits
	.sectionflags	@""
	.align	16
	.zero		1024


//--------------------- .nv.shared.reserved.0     --------------------------
	.section	.nv.shared.reserved.0,"aw",@nobits
	.align	8
	.weak		__nv_reservedSMEM_offset_0_alias
	.size		__nv_reservedSMEM_offset_0_alias, 0, 64
	.other		__nv_reservedSMEM_offset_0_alias,@"STO_CUDA_RESERVED_SHARED STV_DEFAULT"
__nv_reservedSMEM_offset_0_alias:
	.zero		0
.nv.shared.reserved.0:
	.zero		64
	.weak		__nv_reservedSMEM_allocation_phase
	.type		__nv_reservedSMEM_allocation_phase,@object
	.size		__nv_reservedSMEM_allocation_phase,(.L_0 - __nv_reservedSMEM_allocation_phase)
__nv_reservedSMEM_allocation_phase:
	.zero		1
.L_0:
	.zero		7
	.weak		__nv_reservedSMEM_devtool_atexit_pc
	.type		__nv_reservedSMEM_devtool_atexit_pc,@object
	.size		__nv_reservedSMEM_devtool_atexit_pc,(__nv_reservedSMEM_allocation_mask - __nv_reservedSMEM_devtool_atexit_pc)
__nv_reservedSMEM_devtool_atexit_pc:
	.zero		8
	.weak		__nv_reservedSMEM_allocation_mask
	.type		__nv_reservedSMEM_allocation_mask,@object
	.size		__nv_reservedSMEM_allocation_mask,(.L_2 - __nv_reservedSMEM_allocation_mask)
__nv_reservedSMEM_allocation_mask:
	.zero		4
.L_2:


//--------------------- .nv.constant0.gluon_tcgen05 --------------------------
	.section	.nv.constant0.gluon_tcgen05,"a",@progbits
	.sectionflags	@""
	.align	4
.nv.constant0.gluon_tcgen05:
	.zero		976


//--------------------- SYMBOLS --------------------------

	.type		.nv.reservedSmem.offset0,@object
	.size		.nv.reservedSmem.offset0,0x4
	.type		.nv.reservedSmem.cap,@object
	.size		.nv.reservedSmem.cap,0x4
